//
// Generated by NVIDIA NVVM Compiler
//
// Compiler Build ID: CL-36424714
// Cuda compilation tools, release 13.0, V13.0.88
// Based on NVVM 20.0.0
//

.version 9.0
.target sm_100
.address_size 64

	// .globl	_Z20Component_InitializePii
// _ZZ24perform_union_componentsiPiS_S_PyS_S_S_S_iE11localweight has been demoted

.visible .entry _Z20Component_InitializePii(
	.param .u64 .ptr .align 1 _Z20Component_InitializePii_param_0,
	.param .u32 _Z20Component_InitializePii_param_1
)
{
	.reg .pred 	%p<2>;
	.reg .b32 	%r<6>;
	.reg .b64 	%rd<5>;

	ld.param.u64 	%rd1, [_Z20Component_InitializePii_param_0];
	ld.param.u32 	%r2, [_Z20Component_InitializePii_param_1];
	mov.u32 	%r3, %ctaid.x;
	mov.u32 	%r4, %ntid.x;
	mov.u32 	%r5, %tid.x;
	mad.lo.s32 	%r1, %r3, %r4, %r5;
	setp.ge.s32 	%p1, %r1, %r2;
	@%p1 bra 	$L__BB0_2;
	cvta.to.global.u64 	%rd2, %rd1;
	mul.wide.s32 	%rd3, %r1, 4;
	add.s64 	%rd4, %rd2, %rd3;
	st.global.u32 	[%rd4], %r1;
$L__BB0_2:
	ret;

}
	// .globl	_Z18weight_computationiPiS_
.visible .entry _Z18weight_computationiPiS_(
	.param .u32 _Z18weight_computationiPiS__param_0,
	.param .u64 .ptr .align 1 _Z18weight_computationiPiS__param_1,
	.param .u64 .ptr .align 1 _Z18weight_computationiPiS__param_2
)
{
	.reg .pred 	%p<2>;
	.reg .b32 	%r<9>;
	.reg .b64 	%rd<8>;

	ld.param.u32 	%r2, [_Z18weight_computationiPiS__param_0];
	ld.param.u64 	%rd1, [_Z18weight_computationiPiS__param_1];
	ld.param.u64 	%rd2, [_Z18weight_computationiPiS__param_2];
	mov.u32 	%r3, %ctaid.x;
	mov.u32 	%r4, %ntid.x;
	mov.u32 	%r5, %tid.x;
	mad.lo.s32 	%r1, %r3, %r4, %r5;
	setp.ge.s32 	%p1, %r1, %r2;
	@%p1 bra 	$L__BB1_2;
	cvta.to.global.u64 	%rd3, %rd1;
	cvta.to.global.u64 	%rd4, %rd2;
	mul.wide.s32 	%rd5, %r1, 4;
	add.s64 	%rd6, %rd3, %rd5;
	ld.global.u32 	%r6, [%rd6];
	add.s64 	%rd7, %rd4, %rd5;
	ld.global.u32 	%r7, [%rd7];
	mul.lo.s32 	%r8, %r7, %r6;
	st.global.u32 	[%rd7], %r8;
$L__BB1_2:
	ret;

}
	// .globl	_Z21reset_min_comp_weightPiiiS_
.visible .entry _Z21reset_min_comp_weightPiiiS_(
	.param .u64 .ptr .align 1 _Z21reset_min_comp_weightPiiiS__param_0,
	.param .u32 _Z21reset_min_comp_weightPiiiS__param_1,
	.param .u32 _Z21reset_min_comp_weightPiiiS__param_2,
	.param .u64 .ptr .align 1 _Z21reset_min_comp_weightPiiiS__param_3
)
{
	.reg .pred 	%p<2>;
	.reg .b32 	%r<7>;
	.reg .b64 	%rd<8>;

	ld.param.u64 	%rd1, [_Z21reset_min_comp_weightPiiiS__param_0];
	ld.param.u32 	%r2, [_Z21reset_min_comp_weightPiiiS__param_1];
	ld.param.u64 	%rd2, [_Z21reset_min_comp_weightPiiiS__param_3];
	mov.u32 	%r3, %ctaid.x;
	mov.u32 	%r4, %ntid.x;
	mov.u32 	%r5, %tid.x;
	mad.lo.s32 	%r1, %r3, %r4, %r5;
	setp.ge.s32 	%p1, %r1, %r2;
	@%p1 bra 	$L__BB2_2;
	cvta.to.global.u64 	%rd3, %rd1;
	cvta.to.global.u64 	%rd4, %rd2;
	mul.wide.s32 	%rd5, %r1, 4;
	add.s64 	%rd6, %rd3, %rd5;
	mov.b32 	%r6, 1000000007;
	st.global.u32 	[%rd6], %r6;
	add.s64 	%rd7, %rd4, %rd5;
	st.global.u32 	[%rd7], %r6;
$L__BB2_2:
	ret;

}
	// .globl	_Z24perform_union_componentsiPiS_S_PyS_S_S_S_i
.visible .entry _Z24perform_union_componentsiPiS_S_PyS_S_S_S_i(
	.param .u32 _Z24perform_union_componentsiPiS_S_PyS_S_S_S_i_param_0,
	.param .u64 .ptr .align 1 _Z24perform_union_componentsiPiS_S_PyS_S_S_S_i_param_1,
	.param .u64 .ptr .align 1 _Z24perform_union_componentsiPiS_S_PyS_S_S_S_i_param_2,
	.param .u64 .ptr .align 1 _Z24perform_union_componentsiPiS_S_PyS_S_S_S_i_param_3,
	.param .u64 .ptr .align 1 _Z24perform_union_componentsiPiS_S_PyS_S_S_S_i_param_4,
	.param .u64 .ptr .align 1 _Z24perform_union_componentsiPiS_S_PyS_S_S_S_i_param_5,
	.param .u64 .ptr .align 1 _Z24perform_union_componentsiPiS_S_PyS_S_S_S_i_param_6,
	.param .u64 .ptr .align 1 _Z24perform_union_componentsiPiS_S_PyS_S_S_S_i_param_7,
	.param .u64 .ptr .align 1 _Z24perform_union_componentsiPiS_S_PyS_S_S_S_i_param_8,
	.param .u32 _Z24perform_union_componentsiPiS_S_PyS_S_S_S_i_param_9
)
{
	.reg .pred 	%p<11>;
	.reg .b32 	%r<27>;
	.reg .b64 	%rd<36>;
	// demoted variable
	.shared .align 8 .u64 _ZZ24perform_union_componentsiPiS_S_PyS_S_S_S_iE11localweight;
	ld.param.u32 	%r17, [_Z24perform_union_componentsiPiS_S_PyS_S_S_S_i_param_0];
	ld.param.u64 	%rd11, [_Z24perform_union_componentsiPiS_S_PyS_S_S_S_i_param_1];
	ld.param.u64 	%rd5, [_Z24perform_union_componentsiPiS_S_PyS_S_S_S_i_param_3];
	ld.param.u64 	%rd6, [_Z24perform_union_componentsiPiS_S_PyS_S_S_S_i_param_4];
	ld.param.u64 	%rd7, [_Z24perform_union_componentsiPiS_S_PyS_S_S_S_i_param_5];
	ld.param.u64 	%rd8, [_Z24perform_union_componentsiPiS_S_PyS_S_S_S_i_param_6];
	ld.param.u64 	%rd9, [_Z24perform_union_componentsiPiS_S_PyS_S_S_S_i_param_7];
	ld.param.u64 	%rd10, [_Z24perform_union_componentsiPiS_S_PyS_S_S_S_i_param_8];
	cvta.to.global.u64 	%rd1, %rd11;
	mov.u32 	%r18, %ctaid.x;
	mov.u32 	%r19, %ntid.x;
	mov.u32 	%r1, %tid.x;
	mad.lo.s32 	%r2, %r18, %r19, %r1;
	mov.b64 	%rd12, 0;
	st.shared.u64 	[_ZZ24perform_union_componentsiPiS_S_PyS_S_S_S_iE11localweight], %rd12;
	bar.sync 	0;
	setp.ge.s32 	%p1, %r2, %r17;
	@%p1 bra 	$L__BB3_10;
	cvta.to.global.u64 	%rd13, %rd5;
	mul.wide.s32 	%rd14, %r2, 4;
	add.s64 	%rd15, %rd13, %rd14;
	ld.global.u32 	%r3, [%rd15];
	setp.eq.s32 	%p2, %r3, 1000000007;
	@%p2 bra 	$L__BB3_10;
	cvta.to.global.u64 	%rd16, %rd10;
	mul.wide.s32 	%rd17, %r3, 4;
	add.s64 	%rd18, %rd16, %rd17;
	ld.global.u32 	%r4, [%rd18];
	cvta.to.global.u64 	%rd19, %rd8;
	add.s64 	%rd20, %rd19, %rd17;
	ld.global.u32 	%r5, [%rd20];
	cvta.to.global.u64 	%rd21, %rd9;
	add.s64 	%rd22, %rd21, %rd17;
	ld.global.u32 	%r6, [%rd22];
	mul.wide.s32 	%rd23, %r5, 4;
	add.s64 	%rd2, %rd1, %rd23;
	mul.wide.s32 	%rd24, %r6, 4;
	add.s64 	%rd3, %rd1, %rd24;
$L__BB3_3:
	ld.global.u32 	%r24, [%rd2];
	setp.eq.s32 	%p3, %r24, %r5;
	mov.u32 	%r23, %r5;
	@%p3 bra 	$L__BB3_4;
	bra.uni 	$L__BB3_13;
$L__BB3_4:
	ld.global.u32 	%r25, [%rd3];
	setp.eq.s32 	%p5, %r25, %r6;
	mov.u32 	%r26, %r6;
	@%p5 bra 	$L__BB3_6;
$L__BB3_5:
	mov.u32 	%r26, %r25;
	mul.wide.s32 	%rd27, %r26, 4;
	add.s64 	%rd28, %rd1, %rd27;
	ld.global.u32 	%r25, [%rd28];
	setp.ne.s32 	%p6, %r25, %r26;
	@%p6 bra 	$L__BB3_5;
$L__BB3_6:
	setp.eq.s32 	%p7, %r23, %r26;
	@%p7 bra 	$L__BB3_10;
	min.s32 	%r15, %r23, %r26;
	max.s32 	%r16, %r23, %r26;
	mul.wide.s32 	%rd29, %r15, 4;
	add.s64 	%rd4, %rd1, %rd29;
	ld.global.u32 	%r20, [%rd4];
	setp.ne.s32 	%p8, %r20, %r15;
	@%p8 bra 	$L__BB3_3;
	atom.relaxed.global.cas.b32 	%r21, [%rd4], %r15, %r16;
	setp.ne.s32 	%p9, %r21, %r15;
	@%p9 bra 	$L__BB3_3;
	cvt.s64.s32 	%rd30, %r4;
	atom.shared.add.u64 	%rd31, [_ZZ24perform_union_componentsiPiS_S_PyS_S_S_S_iE11localweight], %rd30;
	cvta.to.global.u64 	%rd32, %rd7;
	atom.global.add.u32 	%r22, [%rd32], -1;
$L__BB3_10:
	bar.sync 	0;
	setp.ne.s32 	%p10, %r1, 0;
	@%p10 bra 	$L__BB3_12;
	ld.shared.u64 	%rd33, [_ZZ24perform_union_componentsiPiS_S_PyS_S_S_S_iE11localweight];
	cvta.to.global.u64 	%rd34, %rd6;
	atom.global.add.u64 	%rd35, [%rd34], %rd33;
$L__BB3_12:
	ret;
$L__BB3_13:
	mul.wide.s32 	%rd25, %r24, 4;
	add.s64 	%rd26, %rd1, %rd25;
	ld.global.u32 	%r11, [%rd26];
	setp.eq.s32 	%p4, %r11, %r24;
	mov.u32 	%r23, %r24;
	mov.u32 	%r24, %r11;
	@%p4 bra 	$L__BB3_4;
	bra.uni 	$L__BB3_13;

}
	// .globl	_Z26find_min_weight_componentsPiS_S_S_S_S_PyiiS_
.visible .entry _Z26find_min_weight_componentsPiS_S_S_S_S_PyiiS_(
	.param .u64 .ptr .align 1 _Z26find_min_weight_componentsPiS_S_S_S_S_PyiiS__param_0,
	.param .u64 .ptr .align 1 _Z26find_min_weight_componentsPiS_S_S_S_S_PyiiS__param_1,
	.param .u64 .ptr .align 1 _Z26find_min_weight_componentsPiS_S_S_S_S_PyiiS__param_2,
	.param .u64 .ptr .align 1 _Z26find_min_weight_componentsPiS_S_S_S_S_PyiiS__param_3,
	.param .u64 .ptr .align 1 _Z26find_min_weight_componentsPiS_S_S_S_S_PyiiS__param_4,
	.param .u64 .ptr .align 1 _Z26find_min_weight_componentsPiS_S_S_S_S_PyiiS__param_5,
	.param .u64 .ptr .align 1 _Z26find_min_weight_componentsPiS_S_S_S_S_PyiiS__param_6,
	.param .u32 _Z26find_min_weight_componentsPiS_S_S_S_S_PyiiS__param_7,
	.param .u32 _Z26find_min_weight_componentsPiS_S_S_S_S_PyiiS__param_8,
	.param .u64 .ptr .align 1 _Z26find_min_weight_componentsPiS_S_S_S_S_PyiiS__param_9
)
{
	.reg .pred 	%p<3>;
	.reg .b32 	%r<13>;
	.reg .b64 	%rd<23>;

	ld.param.u64 	%rd2, [_Z26find_min_weight_componentsPiS_S_S_S_S_PyiiS__param_0];
	ld.param.u64 	%rd3, [_Z26find_min_weight_componentsPiS_S_S_S_S_PyiiS__param_1];
	ld.param.u64 	%rd4, [_Z26find_min_weight_componentsPiS_S_S_S_S_PyiiS__param_2];
	ld.param.u64 	%rd5, [_Z26find_min_weight_componentsPiS_S_S_S_S_PyiiS__param_5];
	ld.param.u32 	%r4, [_Z26find_min_weight_componentsPiS_S_S_S_S_PyiiS__param_8];
	ld.param.u64 	%rd6, [_Z26find_min_weight_componentsPiS_S_S_S_S_PyiiS__param_9];
	mov.u32 	%r5, %ctaid.x;
	mov.u32 	%r6, %ntid.x;
	mov.u32 	%r7, %tid.x;
	mad.lo.s32 	%r1, %r5, %r6, %r7;
	setp.ge.s32 	%p1, %r1, %r4;
	@%p1 bra 	$L__BB4_3;
	cvta.to.global.u64 	%rd7, %rd2;
	cvta.to.global.u64 	%rd8, %rd3;
	cvta.to.global.u64 	%rd9, %rd6;
	cvta.to.global.u64 	%rd10, %rd4;
	mul.wide.s32 	%rd11, %r1, 4;
	add.s64 	%rd12, %rd7, %rd11;
	ld.global.u32 	%r8, [%rd12];
	add.s64 	%rd13, %rd8, %rd11;
	ld.global.u32 	%r9, [%rd13];
	add.s64 	%rd1, %rd10, %rd11;
	mul.wide.s32 	%rd14, %r8, 4;
	add.s64 	%rd15, %rd9, %rd14;
	ld.global.u32 	%r2, [%rd15];
	mul.wide.s32 	%rd16, %r9, 4;
	add.s64 	%rd17, %rd9, %rd16;
	ld.global.u32 	%r3, [%rd17];
	setp.eq.s32 	%p2, %r2, %r3;
	@%p2 bra 	$L__BB4_3;
	cvta.to.global.u64 	%rd18, %rd5;
	ld.global.u32 	%r10, [%rd1];
	mul.wide.s32 	%rd19, %r2, 4;
	add.s64 	%rd20, %rd18, %rd19;
	atom.global.min.s32 	%r11, [%rd20], %r10;
	mul.wide.s32 	%rd21, %r3, 4;
	add.s64 	%rd22, %rd18, %rd21;
	atom.global.min.s32 	%r12, [%rd22], %r10;
$L__BB4_3:
	ret;

}
	// .globl	_Z21find_min_weight_edgesPiS_S_S_iS_S_
.visible .entry _Z21find_min_weight_edgesPiS_S_S_iS_S_(
	.param .u64 .ptr .align 1 _Z21find_min_weight_edgesPiS_S_S_iS_S__param_0,
	.param .u64 .ptr .align 1 _Z21find_min_weight_edgesPiS_S_S_iS_S__param_1,
	.param .u64 .ptr .align 1 _Z21find_min_weight_edgesPiS_S_S_iS_S__param_2,
	.param .u64 .ptr .align 1 _Z21find_min_weight_edgesPiS_S_S_iS_S__param_3,
	.param .u32 _Z21find_min_weight_edgesPiS_S_S_iS_S__param_4,
	.param .u64 .ptr .align 1 _Z21find_min_weight_edgesPiS_S_S_iS_S__param_5,
	.param .u64 .ptr .align 1 _Z21find_min_weight_edgesPiS_S_S_iS_S__param_6
)
{
	.reg .pred 	%p<5>;
	.reg .b32 	%r<15>;
	.reg .b64 	%rd<29>;

	ld.param.u64 	%rd3, [_Z21find_min_weight_edgesPiS_S_S_iS_S__param_0];
	ld.param.u64 	%rd4, [_Z21find_min_weight_edgesPiS_S_S_iS_S__param_1];
	ld.param.u64 	%rd5, [_Z21find_min_weight_edgesPiS_S_S_iS_S__param_2];
	ld.param.u64 	%rd7, [_Z21find_min_weight_edgesPiS_S_S_iS_S__param_3];
	ld.param.u32 	%r5, [_Z21find_min_weight_edgesPiS_S_S_iS_S__param_4];
	ld.param.u64 	%rd8, [_Z21find_min_weight_edgesPiS_S_S_iS_S__param_5];
	ld.param.u64 	%rd6, [_Z21find_min_weight_edgesPiS_S_S_iS_S__param_6];
	cvta.to.global.u64 	%rd1, %rd8;
	cvta.to.global.u64 	%rd2, %rd7;
	mov.u32 	%r6, %ctaid.x;
	mov.u32 	%r7, %ntid.x;
	mov.u32 	%r8, %tid.x;
	mad.lo.s32 	%r1, %r6, %r7, %r8;
	setp.ge.s32 	%p1, %r1, %r5;
	@%p1 bra 	$L__BB5_6;
	cvta.to.global.u64 	%rd9, %rd4;
	cvta.to.global.u64 	%rd10, %rd5;
	cvta.to.global.u64 	%rd11, %rd3;
	cvta.to.global.u64 	%rd12, %rd6;
	mul.wide.s32 	%rd13, %r1, 4;
	add.s64 	%rd14, %rd9, %rd13;
	ld.global.u32 	%r9, [%rd14];
	add.s64 	%rd15, %rd10, %rd13;
	ld.global.u32 	%r10, [%rd15];
	mul.wide.s32 	%rd16, %r9, 4;
	add.s64 	%rd17, %rd11, %rd16;
	ld.global.u32 	%r2, [%rd17];
	mul.wide.s32 	%rd18, %r10, 4;
	add.s64 	%rd19, %rd11, %rd18;
	ld.global.u32 	%r3, [%rd19];
	add.s64 	%rd20, %rd12, %rd13;
	ld.global.u32 	%r4, [%rd20];
	setp.eq.s32 	%p2, %r2, %r3;
	@%p2 bra 	$L__BB5_6;
	mul.wide.s32 	%rd21, %r2, 4;
	add.s64 	%rd22, %rd2, %rd21;
	ld.global.u32 	%r11, [%rd22];
	setp.ne.s32 	%p3, %r11, %r4;
	@%p3 bra 	$L__BB5_4;
	add.s64 	%rd24, %rd1, %rd21;
	atom.relaxed.global.cas.b32 	%r12, [%rd24], 1000000007, %r1;
$L__BB5_4:
	mul.wide.s32 	%rd25, %r3, 4;
	add.s64 	%rd26, %rd2, %rd25;
	ld.global.u32 	%r13, [%rd26];
	setp.ne.s32 	%p4, %r13, %r4;
	@%p4 bra 	$L__BB5_6;
	add.s64 	%rd28, %rd1, %rd25;
	atom.relaxed.global.cas.b32 	%r14, [%rd28], 1000000007, %r1;
$L__BB5_6:
	ret;

}
	// .globl	_Z12parent_storePiS_i
.visible .entry _Z12parent_storePiS_i(
	.param .u64 .ptr .align 1 _Z12parent_storePiS_i_param_0,
	.param .u64 .ptr .align 1 _Z12parent_storePiS_i_param_1,
	.param .u32 _Z12parent_storePiS_i_param_2
)
{
	.reg .pred 	%p<6>;
	.reg .b32 	%r<16>;
	.reg .b64 	%rd<15>;

	ld.param.u64 	%rd2, [_Z12parent_storePiS_i_param_0];
	ld.param.u64 	%rd3, [_Z12parent_storePiS_i_param_1];
	ld.param.u32 	%r9, [_Z12parent_storePiS_i_param_2];
	cvta.to.global.u64 	%rd1, %rd3;
	mov.u32 	%r10, %ctaid.x;
	mov.u32 	%r11, %ntid.x;
	mov.u32 	%r12, %tid.x;
	mad.lo.s32 	%r1, %r10, %r11, %r12;
	setp.ge.s32 	%p1, %r1, %r9;
	@%p1 bra 	$L__BB6_5;
	mul.wide.s32 	%rd4, %r1, 4;
	add.s64 	%rd5, %rd1, %rd4;
	ld.global.u32 	%r15, [%rd5];
	mul.wide.s32 	%rd6, %r15, 4;
	add.s64 	%rd7, %rd1, %rd6;
	ld.global.u32 	%r14, [%rd7];
	setp.eq.s32 	%p2, %r14, %r15;
	mov.u32 	%r13, %r15;
	@%p2 bra 	$L__BB6_2;
	bra.uni 	$L__BB6_6;
$L__BB6_2:
	setp.eq.s32 	%p4, %r15, %r13;
	@%p4 bra 	$L__BB6_4;
$L__BB6_3:
	mul.wide.s32 	%rd10, %r15, 4;
	add.s64 	%rd11, %rd1, %rd10;
	ld.global.u32 	%r15, [%rd11];
	st.global.u32 	[%rd11], %r13;
	setp.ne.s32 	%p5, %r15, %r13;
	@%p5 bra 	$L__BB6_3;
$L__BB6_4:
	cvta.to.global.u64 	%rd12, %rd2;
	add.s64 	%rd14, %rd12, %rd4;
	st.global.u32 	[%rd14], %r13;
$L__BB6_5:
	ret;
$L__BB6_6:
	mul.wide.s32 	%rd8, %r14, 4;
	add.s64 	%rd9, %rd1, %rd8;
	ld.global.u32 	%r6, [%rd9];
	setp.eq.s32 	%p3, %r6, %r14;
	mov.u32 	%r13, %r14;
	mov.u32 	%r14, %r6;
	@%p3 bra 	$L__BB6_2;
	bra.uni 	$L__BB6_6;

}
	// .globl	_Z8find_MODPy
.visible .entry _Z8find_MODPy(
	.param .u64 .ptr .align 1 _Z8find_MODPy_param_0
)
{
	.reg .b64 	%rd<8>;

	ld.param.u64 	%rd1, [_Z8find_MODPy_param_0];
	cvta.to.global.u64 	%rd2, %rd1;
	ld.global.u64 	%rd3, [%rd2];
	mul.hi.u64 	%rd4, %rd3, -8543223828751151131;
	shr.u64 	%rd5, %rd4, 29;
	mul.lo.s64 	%rd6, %rd5, 1000000007;
	sub.s64 	%rd7, %rd3, %rd6;
	st.global.u64 	[%rd2], %rd7;
	ret;

}


// ===== COMPILED SASS (sm_100) =====

	.target	sm_100

	.elftype	@"ET_EXEC"


//--------------------- .note.nv.tkinfo           --------------------------
	.section	.note.nv.tkinfo,"",@"SHT_NOTE"
	.sectionflags	@"SHF_NOTE_NV_TKINFO"
	.tkinfo
        /*0018*/ 	.word	0x00000002
        /*0030*/ 	.string	""
        /*0030*/ 	.string	"ptxas"
        /*0030*/ 	.string	"Cuda compilation tools, release 13.0, V13.0.88"
        /*0030*/ 	.string	"Build cuda_13.0.r13.0/compiler.36424714_0"
        /*0030*/ 	.string	"-arch sm_100 -m 64 "



//--------------------- .note.nv.cuinfo           --------------------------
	.section	.note.nv.cuinfo,"",@"SHT_NOTE"
	.sectionflags	@"SHF_NOTE_NV_CUINFO"
        /*0018*/ 	.short	0x0002
        /*001a*/ 	.short	0x0064
        /*001c*/ 	.short	0x0082
	.zero		2


//--------------------- .nv.info                  --------------------------
	.section	.nv.info,"",@"SHT_CUDA_INFO"
	.align	4


	//----- nvinfo : EIATTR_REGCOUNT
	.align		4
        /*0000*/ 	.byte	0x04, 0x2f
        /*0002*/ 	.short	(.L_1 - .L_0)
	.align		4
.L_0:
        /*0004*/ 	.word	index@(_Z20Component_InitializePii)
        /*0008*/ 	.word	0x00000008


	//----- nvinfo : EIATTR_FRAME_SIZE
	.align		4
.L_1:
        /*000c*/ 	.byte	0x04, 0x11
        /*000e*/ 	.short	(.L_3 - .L_2)
	.align		4
.L_2:
        /*0010*/ 	.word	index@(_Z20Component_InitializePii)
        /*0014*/ 	.word	0x00000000


	//----- nvinfo : EIATTR_REGCOUNT
	.align		4
.L_3:
        /*0018*/ 	.byte	0x04, 0x2f
        /*001a*/ 	.short	(.L_5 - .L_4)
	.align		4
.L_4:
        /*001c*/ 	.word	index@(_Z18weight_computationiPiS_)
        /*0020*/ 	.word	0x0000000a


	//----- nvinfo : EIATTR_FRAME_SIZE
	.align		4
.L_5:
        /*0024*/ 	.byte	0x04, 0x11
        /*0026*/ 	.short	(.L_7 - .L_6)
	.align		4
.L_6:
        /*0028*/ 	.word	index@(_Z18weight_computationiPiS_)
        /*002c*/ 	.word	0x00000000


	//----- nvinfo : EIATTR_REGCOUNT
	.align		4
.L_7:
        /*0030*/ 	.byte	0x04, 0x2f
        /*0032*/ 	.short	(.L_9 - .L_8)
	.align		4
.L_8:
        /*0034*/ 	.word	index@(_Z21reset_min_comp_weightPiiiS_)
        /*0038*/ 	.word	0x0000000c


	//----- nvinfo : EIATTR_FRAME_SIZE
	.align		4
.L_9:
        /*003c*/ 	.byte	0x04, 0x11
        /*003e*/ 	.short	(.L_11 - .L_10)
	.align		4
.L_10:
        /*0040*/ 	.word	index@(_Z21reset_min_comp_weightPiiiS_)
        /*0044*/ 	.word	0x00000000


	//----- nvinfo : EIATTR_REGCOUNT
	.align		4
.L_11:
        /*0048*/ 	.byte	0x04, 0x2f
        /*004a*/ 	.short	(.L_13 - .L_12)
	.align		4
.L_12:
        /*004c*/ 	.word	index@(_Z24perform_union_componentsiPiS_S_PyS_S_S_S_i)
        /*0050*/ 	.word	0x00000012


	//----- nvinfo : EIATTR_FRAME_SIZE
	.align		4
.L_13:
        /*0054*/ 	.byte	0x04, 0x11
        /*0056*/ 	.short	(.L_15 - .L_14)
	.align		4
.L_14:
        /*0058*/ 	.word	index@(_Z24perform_union_componentsiPiS_S_PyS_S_S_S_i)
        /*005c*/ 	.word	0x00000000


	//----- nvinfo : EIATTR_REGCOUNT
	.align		4
.L_15:
        /*0060*/ 	.byte	0x04, 0x2f
        /*0062*/ 	.short	(.L_17 - .L_16)
	.align		4
.L_16:
        /*0064*/ 	.word	index@(_Z26find_min_weight_componentsPiS_S_S_S_S_PyiiS_)
        /*0068*/ 	.word	0x00000010


	//----- nvinfo : EIATTR_FRAME_SIZE
	.align		4
.L_17:
        /*006c*/ 	.byte	0x04, 0x11
        /*006e*/ 	.short	(.L_19 - .L_18)
	.align		4
.L_18:
        /*0070*/ 	.word	index@(_Z26find_min_weight_componentsPiS_S_S_S_S_PyiiS_)
        /*0074*/ 	.word	0x00000000


	//----- nvinfo : EIATTR_REGCOUNT
	.align		4
.L_19:
        /*0078*/ 	.byte	0x04, 0x2f
        /*007a*/ 	.short	(.L_21 - .L_20)
	.align		4
.L_20:
        /*007c*/ 	.word	index@(_Z21find_min_weight_edgesPiS_S_S_iS_S_)
        /*0080*/ 	.word	0x00000010


	//----- nvinfo : EIATTR_FRAME_SIZE
	.align		4
.L_21:
        /*0084*/ 	.byte	0x04, 0x11
        /*0086*/ 	.short	(.L_23 - .L_22)
	.align		4
.L_22:
        /*0088*/ 	.word	index@(_Z21find_min_weight_edgesPiS_S_S_iS_S_)
        /*008c*/ 	.word	0x00000000


	//----- nvinfo : EIATTR_REGCOUNT
	.align		4
.L_23:
        /*0090*/ 	.byte	0x04, 0x2f
        /*0092*/ 	.short	(.L_25 - .L_24)
	.align		4
.L_24:
        /*0094*/ 	.word	index@(_Z12parent_storePiS_i)
        /*0098*/ 	.word	0x00000010


	//----- nvinfo : EIATTR_FRAME_SIZE
	.align		4
.L_25:
        /*009c*/ 	.byte	0x04, 0x11
        /*009e*/ 	.short	(.L_27 - .L_26)
	.align		4
.L_26:
        /*00a0*/ 	.word	index@(_Z12parent_storePiS_i)
        /*00a4*/ 	.word	0x00000000


	//----- nvinfo : EIATTR_REGCOUNT
	.align		4
.L_27:
        /*00a8*/ 	.byte	0x04, 0x2f
        /*00aa*/ 	.short	(.L_29 - .L_28)
	.align		4
.L_28:
        /*00ac*/ 	.word	index@(_Z8find_MODPy)
        /*00b0*/ 	.word	0x0000000e


	//----- nvinfo : EIATTR_FRAME_SIZE
	.align		4
.L_29:
        /*00b4*/ 	.byte	0x04, 0x11
        /*00b6*/ 	.short	(.L_31 - .L_30)
	.align		4
.L_30:
        /*00b8*/ 	.word	index@(_Z8find_MODPy)
        /*00bc*/ 	.word	0x00000000


	//----- nvinfo : EIATTR_MIN_STACK_SIZE
	.align		4
.L_31:
        /*00c0*/ 	.byte	0x04, 0x12
        /*00c2*/ 	.short	(.L_33 - .L_32)
	.align		4
.L_32:
        /*00c4*/ 	.word	index@(_Z8find_MODPy)
        /*00c8*/ 	.word	0x00000000


	//----- nvinfo : EIATTR_MIN_STACK_SIZE
	.align		4
.L_33:
        /*00cc*/ 	.byte	0x04, 0x12
        /*00ce*/ 	.short	(.L_35 - .L_34)
	.align		4
.L_34:
        /*00d0*/ 	.word	index@(_Z12parent_storePiS_i)
        /*00d4*/ 	.word	0x00000000


	//----- nvinfo : EIATTR_MIN_STACK_SIZE
	.align		4
.L_35:
        /*00d8*/ 	.byte	0x04, 0x12
        /*00da*/ 	.short	(.L_37 - .L_36)
	.align		4
.L_36:
        /*00dc*/ 	.word	index@(_Z21find_min_weight_edgesPiS_S_S_iS_S_)
        /*00e0*/ 	.word	0x00000000


	//----- nvinfo : EIATTR_MIN_STACK_SIZE
	.align		4
.L_37:
        /*00e4*/ 	.byte	0x04, 0x12
        /*00e6*/ 	.short	(.L_39 - .L_38)
	.align		4
.L_38:
        /*00e8*/ 	.word	index@(_Z26find_min_weight_componentsPiS_S_S_S_S_PyiiS_)
        /*00ec*/ 	.word	0x00000000


	//----- nvinfo : EIATTR_MIN_STACK_SIZE
	.align		4
.L_39:
        /*00f0*/ 	.byte	0x04, 0x12
        /*00f2*/ 	.short	(.L_41 - .L_40)
	.align		4
.L_40:
        /*00f4*/ 	.word	index@(_Z24perform_union_componentsiPiS_S_PyS_S_S_S_i)
        /*00f8*/ 	.word	0x00000000


	//----- nvinfo : EIATTR_MIN_STACK_SIZE
	.align		4
.L_41:
        /*00fc*/ 	.byte	0x04, 0x12
        /*00fe*/ 	.short	(.L_43 - .L_42)
	.align		4
.L_42:
        /*0100*/ 	.word	index@(_Z21reset_min_comp_weightPiiiS_)
        /*0104*/ 	.word	0x00000000


	//----- nvinfo : EIATTR_MIN_STACK_SIZE
	.align		4
.L_43:
        /*0108*/ 	.byte	0x04, 0x12
        /*010a*/ 	.short	(.L_45 - .L_44)
	.align		4
.L_44:
        /*010c*/ 	.word	index@(_Z18weight_computationiPiS_)
        /*0110*/ 	.word	0x00000000


	//----- nvinfo : EIATTR_MIN_STACK_SIZE
	.align		4
.L_45:
        /*0114*/ 	.byte	0x04, 0x12
        /*0116*/ 	.short	(.L_47 - .L_46)
	.align		4
.L_46:
        /*0118*/ 	.word	index@(_Z20Component_InitializePii)
        /*011c*/ 	.word	0x00000000
.L_47:


//--------------------- .nv.compat                --------------------------
	.section	.nv.compat,"",@"SHT_CUDA_COMPAT_INFO"
	.align	4
        /*0000*/ 	.byte	0x02, 0x09, 0x00, 0x00, 0x02, 0x02, 0x01, 0x00, 0x02, 0x05, 0x05, 0x00, 0x03, 0x07, 0x01, 0x01
        /*0010*/ 	.byte	0x02, 0x03, 0x00, 0x00, 0x02, 0x06, 0x01, 0x00, 0x04, 0x0b, 0x08, 0x00, 0x09, 0x00, 0x00, 0x00
        /*0020*/ 	.byte	0x00, 0x00, 0x00, 0x00


//--------------------- .nv.info._Z8find_MODPy    --------------------------
	.section	.nv.info._Z8find_MODPy,"",@"SHT_CUDA_INFO"
	.sectionflags	@""
	.align	4


	//----- nvinfo : EIATTR_CUDA_API_VERSION
	.align		4
        /*0000*/ 	.byte	0x04, 0x37
        /*0002*/ 	.short	(.L_49 - .L_48)
.L_48:
        /*0004*/ 	.word	0x00000082


	//----- nvinfo : EIATTR_KPARAM_INFO
	.align		4
.L_49:
        /*0008*/ 	.byte	0x04, 0x17
        /*000a*/ 	.short	(.L_51 - .L_50)
.L_50:
        /*000c*/ 	.word	0x00000000
        /*0010*/ 	.short	0x0000
        /*0012*/ 	.short	0x0000
        /*0014*/ 	.byte	0x00, 0xf5, 0x21, 0x00


	//----- nvinfo : EIATTR_SPARSE_MMA_MASK
	.align		4
.L_51:
        /*0018*/ 	.byte	0x03, 0x50
        /*001a*/ 	.short	0x0000


	//----- nvinfo : EIATTR_MAXREG_COUNT
	.align		4
        /*001c*/ 	.byte	0x03, 0x1b
        /*001e*/ 	.short	0x00ff


	//----- nvinfo : EIATTR_MERCURY_ISA_VERSION
	.align		4
        /*0020*/ 	.byte	0x03, 0x5f
        /*0022*/ 	.short	0x0101


	//----- nvinfo : EIATTR_VRC_CTA_INIT_COUNT
	.align		4
        /*0024*/ 	.byte	0x02, 0x4a
	.zero		1
	.zero		1


	//----- nvinfo : EIATTR_EXIT_INSTR_OFFSETS
	.align		4
        /*0028*/ 	.byte	0x04, 0x1c
        /*002a*/ 	.short	(.L_53 - .L_52)


	//   ....[0]....
.L_52:
        /*002c*/ 	.word	0x00000110


	//----- nvinfo : EIATTR_CBANK_PARAM_SIZE
	.align		4
.L_53:
        /*0030*/ 	.byte	0x03, 0x19
        /*0032*/ 	.short	0x0008


	//----- nvinfo : EIATTR_PARAM_CBANK
	.align		4
        /*0034*/ 	.byte	0x04, 0x0a
        /*0036*/ 	.short	(.L_55 - .L_54)
	.align		4
.L_54:
        /*0038*/ 	.word	index@(.nv.constant0._Z8find_MODPy)
        /*003c*/ 	.short	0x0380
        /*003e*/ 	.short	0x0008


	//----- nvinfo : EIATTR_SW_WAR
	.align		4
.L_55:
        /*0040*/ 	.byte	0x04, 0x36
        /*0042*/ 	.short	(.L_57 - .L_56)
.L_56:
        /*0044*/ 	.word	0x00000008
.L_57:


//--------------------- .nv.info._Z12parent_storePiS_i --------------------------
	.section	.nv.info._Z12parent_storePiS_i,"",@"SHT_CUDA_INFO"
	.sectionflags	@""
	.align	4


	//----- nvinfo : EIATTR_CUDA_API_VERSION
	.align		4
        /*0000*/ 	.byte	0x04, 0x37
        /*0002*/ 	.short	(.L_59 - .L_58)
.L_58:
        /*0004*/ 	.word	0x00000082


	//----- nvinfo : EIATTR_KPARAM_INFO
	.align		4
.L_59:
        /*0008*/ 	.byte	0x04, 0x17
        /*000a*/ 	.short	(.L_61 - .L_60)
.L_60:
        /*000c*/ 	.word	0x00000000
        /*0010*/ 	.short	0x0002
        /*0012*/ 	.short	0x0010
        /*0014*/ 	.byte	0x00, 0xf0, 0x11, 0x00


	//----- nvinfo : EIATTR_KPARAM_INFO
	.align		4
.L_61:
        /*0018*/ 	.byte	0x04, 0x17
        /*001a*/ 	.short	(.L_63 - .L_62)
.L_62:
        /*001c*/ 	.word	0x00000000
        /*0020*/ 	.short	0x0001
        /*0022*/ 	.short	0x0008
        /*0024*/ 	.byte	0x00, 0xf5, 0x21, 0x00


	//----- nvinfo : EIATTR_KPARAM_INFO
	.align		4
.L_63:
        /*0028*/ 	.byte	0x04, 0x17
        /*002a*/ 	.short	(.L_65 - .L_64)
.L_64:
        /*002c*/ 	.word	0x00000000
        /*0030*/ 	.short	0x0000
        /*0032*/ 	.short	0x0000
        /*0034*/ 	.byte	0x00, 0xf5, 0x21, 0x00


	//----- nvinfo : EIATTR_SPARSE_MMA_MASK
	.align		4
.L_65:
        /*0038*/ 	.byte	0x03, 0x50
        /*003a*/ 	.short	0x0000


	//----- nvinfo : EIATTR_MAXREG_COUNT
	.align		4
        /*003c*/ 	.byte	0x03, 0x1b
        /*003e*/ 	.short	0x00ff


	//----- nvinfo : EIATTR_MERCURY_ISA_VERSION
	.align		4
        /*0040*/ 	.byte	0x03, 0x5f
        /*0042*/ 	.short	0x0101


	//----- nvinfo : EIATTR_VRC_CTA_INIT_COUNT
	.align		4
        /*0044*/ 	.byte	0x02, 0x4a
	.zero		1
	.zero		1


	//----- nvinfo : EIATTR_EXIT_INSTR_OFFSETS
	.align		4
        /*0048*/ 	.byte	0x04, 0x1c
        /*004a*/ 	.short	(.L_67 - .L_66)


	//   ....[0]....
.L_66:
        /*004c*/ 	.word	0x00000070


	//   ....[1]....
        /*0050*/ 	.word	0x00000270


	//----- nvinfo : EIATTR_CRS_STACK_SIZE
	.align		4
.L_67:
        /*0054*/ 	.byte	0x04, 0x1e
        /*0056*/ 	.short	(.L_69 - .L_68)
.L_68:
        /*0058*/ 	.word	0x00000000


	//----- nvinfo : EIATTR_CBANK_PARAM_SIZE
	.align		4
.L_69:
        /*005c*/ 	.byte	0x03, 0x19
        /*005e*/ 	.short	0x0014


	//----- nvinfo : EIATTR_PARAM_CBANK
	.align		4
        /*0060*/ 	.byte	0x04, 0x0a
        /*0062*/ 	.short	(.L_71 - .L_70)
	.align		4
.L_70:
        /*0064*/ 	.word	index@(.nv.constant0._Z12parent_storePiS_i)
        /*0068*/ 	.short	0x0380
        /*006a*/ 	.short	0x0014


	//----- nvinfo : EIATTR_SW_WAR
	.align		4
.L_71:
        /*006c*/ 	.byte	0x04, 0x36
        /*006e*/ 	.short	(.L_73 - .L_72)
.L_72:
        /*0070*/ 	.word	0x00000008
.L_73:


//--------------------- .nv.info._Z21find_min_weight_edgesPiS_S_S_iS_S_ --------------------------
	.section	.nv.info._Z21find_min_weight_edgesPiS_S_S_iS_S_,"",@"SHT_CUDA_INFO"
	.sectionflags	@""
	.align	4


	//----- nvinfo : EIATTR_CUDA_API_VERSION
	.align		4
        /*0000*/ 	.byte	0x04, 0x37
        /*0002*/ 	.short	(.L_75 - .L_74)
.L_74:
        /*0004*/ 	.word	0x00000082


	//----- nvinfo : EIATTR_KPARAM_INFO
	.align		4
.L_75:
        /*0008*/ 	.byte	0x04, 0x17
        /*000a*/ 	.short	(.L_77 - .L_76)
.L_76:
        /*000c*/ 	.word	0x00000000
        /*0010*/ 	.short	0x0006
        /*0012*/ 	.short	0x0030
        /*0014*/ 	.byte	0x00, 0xf5, 0x21, 0x00


	//----- nvinfo : EIATTR_KPARAM_INFO
	.align		4
.L_77:
        /*0018*/ 	.byte	0x04, 0x17
        /*001a*/ 	.short	(.L_79 - .L_78)
.L_78:
        /*001c*/ 	.word	0x00000000
        /*0020*/ 	.short	0x0005
        /*0022*/ 	.short	0x0028
        /*0024*/ 	.byte	0x00, 0xf5, 0x21, 0x00


	//----- nvinfo : EIATTR_KPARAM_INFO
	.align		4
.L_79:
        /*0028*/ 	.byte	0x04, 0x17
        /*002a*/ 	.short	(.L_81 - .L_80)
.L_80:
        /*002c*/ 	.word	0x00000000
        /*0030*/ 	.short	0x0004
        /*0032*/ 	.short	0x0020
        /*0034*/ 	.byte	0x00, 0xf0, 0x11, 0x00


	//----- nvinfo : EIATTR_KPARAM_INFO
	.align		4
.L_81:
        /*0038*/ 	.byte	0x04, 0x17
        /*003a*/ 	.short	(.L_83 - .L_82)
.L_82:
        /*003c*/ 	.word	0x00000000
        /*0040*/ 	.short	0x0003
        /*0042*/ 	.short	0x0018
        /*0044*/ 	.byte	0x00, 0xf5, 0x21, 0x00


	//----- nvinfo : EIATTR_KPARAM_INFO
	.align		4
.L_83:
        /*0048*/ 	.byte	0x04, 0x17
        /*004a*/ 	.short	(.L_85 - .L_84)
.L_84:
        /*004c*/ 	.word	0x00000000
        /*0050*/ 	.short	0x0002
        /*0052*/ 	.short	0x0010
        /*0054*/ 	.byte	0x00, 0xf5, 0x21, 0x00


	//----- nvinfo : EIATTR_KPARAM_INFO
	.align		4
.L_85:
        /*0058*/ 	.byte	0x04, 0x17
        /*005a*/ 	.short	(.L_87 - .L_86)
.L_86:
        /*005c*/ 	.word	0x00000000
        /*0060*/ 	.short	0x0001
        /*0062*/ 	.short	0x0008
        /*0064*/ 	.byte	0x00, 0xf5, 0x21, 0x00


	//----- nvinfo : EIATTR_KPARAM_INFO
	.align		4
.L_87:
        /*0068*/ 	.byte	0x04, 0x17
        /*006a*/ 	.short	(.L_89 - .L_88)
.L_88:
        /*006c*/ 	.word	0x00000000
        /*0070*/ 	.short	0x0000
        /*0072*/ 	.short	0x0000
        /*0074*/ 	.byte	0x00, 0xf5, 0x21, 0x00


	//----- nvinfo : EIATTR_SPARSE_MMA_MASK
	.align		4
.L_89:
        /*0078*/ 	.byte	0x03, 0x50
        /*007a*/ 	.short	0x0000


	//----- nvinfo : EIATTR_MAXREG_COUNT
	.align		4
        /*007c*/ 	.byte	0x03, 0x1b
        /*007e*/ 	.short	0x00ff


	//----- nvinfo : EIATTR_MERCURY_ISA_VERSION
	.align		4
        /*0080*/ 	.byte	0x03, 0x5f
        /*0082*/ 	.short	0x0101


	//----- nvinfo : EIATTR_VRC_CTA_INIT_COUNT
	.align		4
        /*0084*/ 	.byte	0x02, 0x4a
	.zero		1
	.zero		1


	//----- nvinfo : EIATTR_EXIT_INSTR_OFFSETS
	.align		4
        /*0088*/ 	.byte	0x04, 0x1c
        /*008a*/ 	.short	(.L_91 - .L_90)


	//   ....[0]....
.L_90:
        /*008c*/ 	.word	0x00000070


	//   ....[1]....
        /*0090*/ 	.word	0x00000150


	//   ....[2]....
        /*0094*/ 	.word	0x00000270


	//   ....[3]....
        /*0098*/ 	.word	0x000002d0


	//----- nvinfo : EIATTR_CRS_STACK_SIZE
	.align		4
.L_91:
        /*009c*/ 	.byte	0x04, 0x1e
        /*009e*/ 	.short	(.L_93 - .L_92)
.L_92:
        /*00a0*/ 	.word	0x00000000


	//----- nvinfo : EIATTR_CBANK_PARAM_SIZE
	.align		4
.L_93:
        /*00a4*/ 	.byte	0x03, 0x19
        /*00a6*/ 	.short	0x0038


	//----- nvinfo : EIATTR_PARAM_CBANK
	.align		4
        /*00a8*/ 	.byte	0x04, 0x0a
        /*00aa*/ 	.short	(.L_95 - .L_94)
	.align		4
.L_94:
        /*00ac*/ 	.word	index@(.nv.constant0._Z21find_min_weight_edgesPiS_S_S_iS_S_)
        /*00b0*/ 	.short	0x0380
        /*00b2*/ 	.short	0x0038


	//----- nvinfo : EIATTR_SW_WAR
	.align		4
.L_95:
        /*00b4*/ 	.byte	0x04, 0x36
        /*00b6*/ 	.short	(.L_97 - .L_96)
.L_96:
        /*00b8*/ 	.word	0x00000008
.L_97:


//--------------------- .nv.info._Z26find_min_weight_componentsPiS_S_S_S_S_PyiiS_ --------------------------
	.section	.nv.info._Z26find_min_weight_componentsPiS_S_S_S_S_PyiiS_,"",@"SHT_CUDA_INFO"
	.sectionflags	@""
	.align	4


	//----- nvinfo : EIATTR_CUDA_API_VERSION
	.align		4
        /*0000*/ 	.byte	0x04, 0x37
        /*0002*/ 	.short	(.L_99 - .L_98)
.L_98:
        /*0004*/ 	.word	0x00000082


	//----- nvinfo : EIATTR_KPARAM_INFO
	.align		4
.L_99:
        /*0008*/ 	.byte	0x04, 0x17
        /*000a*/ 	.short	(.L_101 - .L_100)
.L_100:
        /*000c*/ 	.word	0x00000000
        /*0010*/ 	.short	0x0009
        /*0012*/ 	.short	0x0040
        /*0014*/ 	.byte	0x00, 0xf5, 0x21, 0x00


	//----- nvinfo : EIATTR_KPARAM_INFO
	.align		4
.L_101:
        /*0018*/ 	.byte	0x04, 0x17
        /*001a*/ 	.short	(.L_103 - .L_102)
.L_102:
        /*001c*/ 	.word	0x00000000
        /*0020*/ 	.short	0x0008
        /*0022*/ 	.short	0x003c
        /*0024*/ 	.byte	0x00, 0xf0, 0x11, 0x00


	//----- nvinfo : EIATTR_KPARAM_INFO
	.align		4
.L_103:
        /*0028*/ 	.byte	0x04, 0x17
        /*002a*/ 	.short	(.L_105 - .L_104)
.L_104:
        /*002c*/ 	.word	0x00000000
        /*0030*/ 	.short	0x0007
        /*0032*/ 	.short	0x0038
        /*0034*/ 	.byte	0x00, 0xf0, 0x11, 0x00


	//----- nvinfo : EIATTR_KPARAM_INFO
	.align		4
.L_105:
        /*0038*/ 	.byte	0x04, 0x17
        /*003a*/ 	.short	(.L_107 - .L_106)
.L_106:
        /*003c*/ 	.word	0x00000000
        /*0040*/ 	.short	0x0006
        /*0042*/ 	.short	0x0030
        /*0044*/ 	.byte	0x00, 0xf5, 0x21, 0x00


	//----- nvinfo : EIATTR_KPARAM_INFO
	.align		4
.L_107:
        /*0048*/ 	.byte	0x04, 0x17
        /*004a*/ 	.short	(.L_109 - .L_108)
.L_108:
        /*004c*/ 	.word	0x00000000
        /*0050*/ 	.short	0x0005
        /*0052*/ 	.short	0x0028
        /*0054*/ 	.byte	0x00, 0xf5, 0x21, 0x00


	//----- nvinfo : EIATTR_KPARAM_INFO
	.align		4
.L_109:
        /*0058*/ 	.byte	0x04, 0x17
        /*005a*/ 	.short	(.L_111 - .L_110)
.L_110:
        /*005c*/ 	.word	0x00000000
        /*0060*/ 	.short	0x0004
        /*0062*/ 	.short	0x0020
        /*0064*/ 	.byte	0x00, 0xf5, 0x21, 0x00


	//----- nvinfo : EIATTR_KPARAM_INFO
	.align		4
.L_111:
        /*0068*/ 	.byte	0x04, 0x17
        /*006a*/ 	.short	(.L_113 - .L_112)
.L_112:
        /*006c*/ 	.word	0x00000000
        /*0070*/ 	.short	0x0003
        /*0072*/ 	.short	0x0018
        /*0074*/ 	.byte	0x00, 0xf5, 0x21, 0x00


	//----- nvinfo : EIATTR_KPARAM_INFO
	.align		4
.L_113:
        /*0078*/ 	.byte	0x04, 0x17
        /*007a*/ 	.short	(.L_115 - .L_114)
.L_114:
        /*007c*/ 	.word	0x00000000
        /*0080*/ 	.short	0x0002
        /*0082*/ 	.short	0x0010
        /*0084*/ 	.byte	0x00, 0xf5, 0x21, 0x00


	//----- nvinfo : EIATTR_KPARAM_INFO
	.align		4
.L_115:
        /*0088*/ 	.byte	0x04, 0x17
        /*008a*/ 	.short	(.L_117 - .L_116)
.L_116:
        /*008c*/ 	.word	0x00000000
        /*0090*/ 	.short	0x0001
        /*0092*/ 	.short	0x0008
        /*0094*/ 	.byte	0x00, 0xf5, 0x21, 0x00


	//----- nvinfo : EIATTR_KPARAM_INFO
	.align		4
.L_117:
        /*0098*/ 	.byte	0x04, 0x17
        /*009a*/ 	.short	(.L_119 - .L_118)
.L_118:
        /*009c*/ 	.word	0x00000000
        /*00a0*/ 	.short	0x0000
        /*00a2*/ 	.short	0x0000
        /*00a4*/ 	.byte	0x00, 0xf5, 0x21, 0x00


	//----- nvinfo : EIATTR_SPARSE_MMA_MASK
	.align		4
.L_119:
        /*00a8*/ 	.byte	0x03, 0x50
        /*00aa*/ 	.short	0x0000


	//----- nvinfo : EIATTR_MAXREG_COUNT
	.align		4
        /*00ac*/ 	.byte	0x03, 0x1b
        /*00ae*/ 	.short	0x00ff


	//----- nvinfo : EIATTR_MERCURY_ISA_VERSION
	.align		4
        /*00b0*/ 	.byte	0x03, 0x5f
        /*00b2*/ 	.short	0x0101


	//----- nvinfo : EIATTR_VRC_CTA_INIT_COUNT
	.align		4
        /*00b4*/ 	.byte	0x02, 0x4a
	.zero		1
	.zero		1


	//----- nvinfo : EIATTR_EXIT_INSTR_OFFSETS
	.align		4
        /*00b8*/ 	.byte	0x04, 0x1c
        /*00ba*/ 	.short	(.L_121 - .L_120)


	//   ....[0]....
.L_120:
        /*00bc*/ 	.word	0x00000070


	//   ....[1]....
        /*00c0*/ 	.word	0x00000170


	//   ....[2]....
        /*00c4*/ 	.word	0x000001e0


	//----- nvinfo : EIATTR_CBANK_PARAM_SIZE
	.align		4
.L_121:
        /*00c8*/ 	.byte	0x03, 0x19
        /*00ca*/ 	.short	0x0048


	//----- nvinfo : EIATTR_PARAM_CBANK
	.align		4
        /*00cc*/ 	.byte	0x04, 0x0a
        /*00ce*/ 	.short	(.L_123 - .L_122)
	.align		4
.L_122:
        /*00d0*/ 	.word	index@(.nv.constant0._Z26find_min_weight_componentsPiS_S_S_S_S_PyiiS_)
        /*00d4*/ 	.short	0x0380
        /*00d6*/ 	.short	0x0048


	//----- nvinfo : EIATTR_SW_WAR
	.align		4
.L_123:
        /*00d8*/ 	.byte	0x04, 0x36
        /*00da*/ 	.short	(.L_125 - .L_124)
.L_124:
        /*00dc*/ 	.word	0x00000008
.L_125:


//--------------------- .nv.info._Z24perform_union_componentsiPiS_S_PyS_S_S_S_i --------------------------
	.section	.nv.info._Z24perform_union_componentsiPiS_S_PyS_S_S_S_i,"",@"SHT_CUDA_INFO"
	.sectionflags	@""
	.align	4


	//----- nvinfo : EIATTR_CUDA_API_VERSION
	.align		4
        /*0000*/ 	.byte	0x04, 0x37
        /*0002*/ 	.short	(.L_127 - .L_126)
.L_126:
        /*0004*/ 	.word	0x00000082


	//----- nvinfo : EIATTR_KPARAM_INFO
	.align		4
.L_127:
        /*0008*/ 	.byte	0x04, 0x17
        /*000a*/ 	.short	(.L_129 - .L_128)
.L_128:
        /*000c*/ 	.word	0x00000000
        /*0010*/ 	.short	0x0009
        /*0012*/ 	.short	0x0048
        /*0014*/ 	.byte	0x00, 0xf0, 0x11, 0x00


	//----- nvinfo : EIATTR_KPARAM_INFO
	.align		4
.L_129:
        /*0018*/ 	.byte	0x04, 0x17
        /*001a*/ 	.short	(.L_131 - .L_130)
.L_130:
        /*001c*/ 	.word	0x00000000
        /*0020*/ 	.short	0x0008
        /*0022*/ 	.short	0x0040
        /*0024*/ 	.byte	0x00, 0xf5, 0x21, 0x00


	//----- nvinfo : EIATTR_KPARAM_INFO
	.align		4
.L_131:
        /*0028*/ 	.byte	0x04, 0x17
        /*002a*/ 	.short	(.L_133 - .L_132)
.L_132:
        /*002c*/ 	.word	0x00000000
        /*0030*/ 	.short	0x0007
        /*0032*/ 	.short	0x0038
        /*0034*/ 	.byte	0x00, 0xf5, 0x21, 0x00


	//----- nvinfo : EIATTR_KPARAM_INFO
	.align		4
.L_133:
        /*0038*/ 	.byte	0x04, 0x17
        /*003a*/ 	.short	(.L_135 - .L_134)
.L_134:
        /*003c*/ 	.word	0x00000000
        /*0040*/ 	.short	0x0006
        /*0042*/ 	.short	0x0030
        /*0044*/ 	.byte	0x00, 0xf5, 0x21, 0x00


	//----- nvinfo : EIATTR_KPARAM_INFO
	.align		4
.L_135:
        /*0048*/ 	.byte	0x04, 0x17
        /*004a*/ 	.short	(.L_137 - .L_136)
.L_136:
        /*004c*/ 	.word	0x00000000
        /*0050*/ 	.short	0x0005
        /*0052*/ 	.short	0x0028
        /*0054*/ 	.byte	0x00, 0xf5, 0x21, 0x00


	//----- nvinfo : EIATTR_KPARAM_INFO
	.align		4
.L_137:
        /*0058*/ 	.byte	0x04, 0x17
        /*005a*/ 	.short	(.L_139 - .L_138)
.L_138:
        /*005c*/ 	.word	0x00000000
        /*0060*/ 	.short	0x0004
        /*0062*/ 	.short	0x0020
        /*0064*/ 	.byte	0x00, 0xf5, 0x21, 0x00


	//----- nvinfo : EIATTR_KPARAM_INFO
	.align		4
.L_139:
        /*0068*/ 	.byte	0x04, 0x17
        /*006a*/ 	.short	(.L_141 - .L_140)
.L_140:
        /*006c*/ 	.word	0x00000000
        /*0070*/ 	.short	0x0003
        /*0072*/ 	.short	0x0018
        /*0074*/ 	.byte	0x00, 0xf5, 0x21, 0x00


	//----- nvinfo : EIATTR_KPARAM_INFO
	.align		4
.L_141:
        /*0078*/ 	.byte	0x04, 0x17
        /*007a*/ 	.short	(.L_143 - .L_142)
.L_142:
        /*007c*/ 	.word	0x00000000
        /*0080*/ 	.short	0x0002
        /*0082*/ 	.short	0x0010
        /*0084*/ 	.byte	0x00, 0xf5, 0x21, 0x00


	//----- nvinfo : EIATTR_KPARAM_INFO
	.align		4
.L_143:
        /*0088*/ 	.byte	0x04, 0x17
        /*008a*/ 	.short	(.L_145 - .L_144)
.L_144:
        /*008c*/ 	.word	0x00000000
        /*0090*/ 	.short	0x0001
        /*0092*/ 	.short	0x0008
        /*0094*/ 	.byte	0x00, 0xf5, 0x21, 0x00


	//----- nvinfo : EIATTR_KPARAM_INFO
	.align		4
.L_145:
        /*0098*/ 	.byte	0x04, 0x17
        /*009a*/ 	.short	(.L_147 - .L_146)
.L_146:
        /*009c*/ 	.word	0x00000000
        /*00a0*/ 	.short	0x0000
        /*00a2*/ 	.short	0x0000
        /*00a4*/ 	.byte	0x00, 0xf0, 0x11, 0x00


	//----- nvinfo : EIATTR_SPARSE_MMA_MASK
	.align		4
.L_147:
        /*00a8*/ 	.byte	0x03, 0x50
        /*00aa*/ 	.short	0x0000


	//----- nvinfo : EIATTR_MAXREG_COUNT
	.align		4
        /*00ac*/ 	.byte	0x03, 0x1b
        /*00ae*/ 	.short	0x00ff


	//----- nvinfo : EIATTR_NUM_BARRIERS
	.align		4
        /*00b0*/ 	.byte	0x02, 0x4c
        /*00b2*/ 	.byte	0x01
	.zero		1


	//----- nvinfo : EIATTR_MERCURY_ISA_VERSION
	.align		4
        /*00b4*/ 	.byte	0x03, 0x5f
        /*00b6*/ 	.short	0x0101


	//----- nvinfo : EIATTR_INT_WARP_WIDE_INSTR_OFFSETS
	.align		4
        /*00b8*/ 	.byte	0x04, 0x31
        /*00ba*/ 	.short	(.L_149 - .L_148)


	//   ....[0]....
.L_148:
        /*00bc*/ 	.word	0x00000590


	//----- nvinfo : EIATTR_VRC_CTA_INIT_COUNT
	.align		4
.L_149:
        /*00c0*/ 	.byte	0x02, 0x4a
	.zero		1
	.zero		1


	//----- nvinfo : EIATTR_EXIT_INSTR_OFFSETS
	.align		4
        /*00c4*/ 	.byte	0x04, 0x1c
        /*00c6*/ 	.short	(.L_151 - .L_150)


	//   ....[0]....
.L_150:
        /*00c8*/ 	.word	0x00000620


	//   ....[1]....
        /*00cc*/ 	.word	0x00000690


	//----- nvinfo : EIATTR_CRS_STACK_SIZE
	.align		4
.L_151:
        /*00d0*/ 	.byte	0x04, 0x1e
        /*00d2*/ 	.short	(.L_153 - .L_152)
.L_152:
        /*00d4*/ 	.word	0x00000000


	//----- nvinfo : EIATTR_CBANK_PARAM_SIZE
	.align		4
.L_153:
        /*00d8*/ 	.byte	0x03, 0x19
        /*00da*/ 	.short	0x004c


	//----- nvinfo : EIATTR_PARAM_CBANK
	.align		4
        /*00dc*/ 	.byte	0x04, 0x0a
        /*00de*/ 	.short	(.L_155 - .L_154)
	.align		4
.L_154:
        /*00e0*/ 	.word	index@(.nv.constant0._Z24perform_union_componentsiPiS_S_PyS_S_S_S_i)
        /*00e4*/ 	.short	0x0380
        /*00e6*/ 	.short	0x004c


	//----- nvinfo : EIATTR_SW_WAR
	.align		4
.L_155:
        /*00e8*/ 	.byte	0x04, 0x36
        /*00ea*/ 	.short	(.L_157 - .L_156)
.L_156:
        /*00ec*/ 	.word	0x00000008
.L_157:


//--------------------- .nv.info._Z21reset_min_comp_weightPiiiS_ --------------------------
	.section	.nv.info._Z21reset_min_comp_weightPiiiS_,"",@"SHT_CUDA_INFO"
	.sectionflags	@""
	.align	4


	//----- nvinfo : EIATTR_CUDA_API_VERSION
	.align		4
        /*0000*/ 	.byte	0x04, 0x37
        /*0002*/ 	.short	(.L_159 - .L_158)
.L_158:
        /*0004*/ 	.word	0x00000082


	//----- nvinfo : EIATTR_KPARAM_INFO
	.align		4
.L_159:
        /*0008*/ 	.byte	0x04, 0x17
        /*000a*/ 	.short	(.L_161 - .L_160)
.L_160:
        /*000c*/ 	.word	0x00000000
        /*0010*/ 	.short	0x0003
        /*0012*/ 	.short	0x0010
        /*0014*/ 	.byte	0x00, 0xf5, 0x21, 0x00


	//----- nvinfo : EIATTR_KPARAM_INFO
	.align		4
.L_161:
        /*0018*/ 	.byte	0x04, 0x17
        /*001a*/ 	.short	(.L_163 - .L_162)
.L_162:
        /*001c*/ 	.word	0x00000000
        /*0020*/ 	.short	0x0002
        /*0022*/ 	.short	0x000c
        /*0024*/ 	.byte	0x00, 0xf0, 0x11, 0x00


	//----- nvinfo : EIATTR_KPARAM_INFO
	.align		4
.L_163:
        /*0028*/ 	.byte	0x04, 0x17
        /*002a*/ 	.short	(.L_165 - .L_164)
.L_164:
        /*002c*/ 	.word	0x00000000
        /*0030*/ 	.short	0x0001
        /*0032*/ 	.short	0x0008
        /*0034*/ 	.byte	0x00, 0xf0, 0x11, 0x00


	//----- nvinfo : EIATTR_KPARAM_INFO
	.align		4
.L_165:
        /*0038*/ 	.byte	0x04, 0x17
        /*003a*/ 	.short	(.L_167 - .L_166)
.L_166:
        /*003c*/ 	.word	0x00000000
        /*0040*/ 	.short	0x0000
        /*0042*/ 	.short	0x0000
        /*0044*/ 	.byte	0x00, 0xf5, 0x21, 0x00


	//----- nvinfo : EIATTR_SPARSE_MMA_MASK
	.align		4
.L_167:
        /*0048*/ 	.byte	0x03, 0x50
        /*004a*/ 	.short	0x0000


	//----- nvinfo : EIATTR_MAXREG_COUNT
	.align		4
        /*004c*/ 	.byte	0x03, 0x1b
        /*004e*/ 	.short	0x00ff


	//----- nvinfo : EIATTR_MERCURY_ISA_VERSION
	.align		4
        /*0050*/ 	.byte	0x03, 0x5f
        /*0052*/ 	.short	0x0101


	//----- nvinfo : EIATTR_VRC_CTA_INIT_COUNT
	.align		4
        /*0054*/ 	.byte	0x02, 0x4a
	.zero		1
	.zero		1


	//----- nvinfo : EIATTR_EXIT_INSTR_OFFSETS
	.align		4
        /*0058*/ 	.byte	0x04, 0x1c
        /*005a*/ 	.short	(.L_169 - .L_168)


	//   ....[0]....
.L_168:
        /*005c*/ 	.word	0x00000070


	//   ....[1]....
        /*0060*/ 	.word	0x00000100


	//----- nvinfo : EIATTR_CBANK_PARAM_SIZE
	.align		4
.L_169:
        /*0064*/ 	.byte	0x03, 0x19
        /*0066*/ 	.short	0x0018


	//----- nvinfo : EIATTR_PARAM_CBANK
	.align		4
        /*0068*/ 	.byte	0x04, 0x0a
        /*006a*/ 	.short	(.L_171 - .L_170)
	.align		4
.L_170:
        /*006c*/ 	.word	index@(.nv.constant0._Z21reset_min_comp_weightPiiiS_)
        /*0070*/ 	.short	0x0380
        /*0072*/ 	.short	0x0018


	//----- nvinfo : EIATTR_SW_WAR
	.align		4
.L_171:
        /*0074*/ 	.byte	0x04, 0x36
        /*0076*/ 	.short	(.L_173 - .L_172)
.L_172:
        /*0078*/ 	.word	0x00000008
.L_173:


//--------------------- .nv.info._Z18weight_computationiPiS_ --------------------------
	.section	.nv.info._Z18weight_computationiPiS_,"",@"SHT_CUDA_INFO"
	.sectionflags	@""
	.align	4


	//----- nvinfo : EIATTR_CUDA_API_VERSION
	.align		4
        /*0000*/ 	.byte	0x04, 0x37
        /*0002*/ 	.short	(.L_175 - .L_174)
.L_174:
        /*0004*/ 	.word	0x00000082


	//----- nvinfo : EIATTR_KPARAM_INFO
	.align		4
.L_175:
        /*0008*/ 	.byte	0x04, 0x17
        /*000a*/ 	.short	(.L_177 - .L_176)
.L_176:
        /*000c*/ 	.word	0x00000000
        /*0010*/ 	.short	0x0002
        /*0012*/ 	.short	0x0010
        /*0014*/ 	.byte	0x00, 0xf5, 0x21, 0x00


	//----- nvinfo : EIATTR_KPARAM_INFO
	.align		4
.L_177:
        /*0018*/ 	.byte	0x04, 0x17
        /*001a*/ 	.short	(.L_179 - .L_178)
.L_178:
        /*001c*/ 	.word	0x00000000
        /*0020*/ 	.short	0x0001
        /*0022*/ 	.short	0x0008
        /*0024*/ 	.byte	0x00, 0xf5, 0x21, 0x00


	//----- nvinfo : EIATTR_KPARAM_INFO
	.align		4
.L_179:
        /*0028*/ 	.byte	0x04, 0x17
        /*002a*/ 	.short	(.L_181 - .L_180)
.L_180:
        /*002c*/ 	.word	0x00000000
        /*0030*/ 	.short	0x0000
        /*0032*/ 	.short	0x0000
        /*0034*/ 	.byte	0x00, 0xf0, 0x11, 0x00


	//----- nvinfo : EIATTR_SPARSE_MMA_MASK
	.align		4
.L_181:
        /*0038*/ 	.byte	0x03, 0x50
        /*003a*/ 	.short	0x0000


	//----- nvinfo : EIATTR_MAXREG_COUNT
	.align		4
        /*003c*/ 	.byte	0x03, 0x1b
        /*003e*/ 	.short	0x00ff


	//----- nvinfo : EIATTR_MERCURY_ISA_VERSION
	.align		4
        /*0040*/ 	.byte	0x03, 0x5f
        /*0042*/ 	.short	0x0101


	//----- nvinfo : EIATTR_VRC_CTA_INIT_COUNT
	.align		4
        /*0044*/ 	.byte	0x02, 0x4a
	.zero		1
	.zero		1


	//----- nvinfo : EIATTR_EXIT_INSTR_OFFSETS
	.align		4
        /*0048*/ 	.byte	0x04, 0x1c
        /*004a*/ 	.short	(.L_183 - .L_182)


	//   ....[0]....
.L_182:
        /*004c*/ 	.word	0x00000070


	//   ....[1]....
        /*0050*/ 	.word	0x00000110


	//----- nvinfo : EIATTR_CBANK_PARAM_SIZE
	.align		4
.L_183:
        /*0054*/ 	.byte	0x03, 0x19
        /*0056*/ 	.short	0x0018


	//----- nvinfo : EIATTR_PARAM_CBANK
	.align		4
        /*0058*/ 	.byte	0x04, 0x0a
        /*005a*/ 	.short	(.L_185 - .L_184)
	.align		4
.L_184:
        /*005c*/ 	.word	index@(.nv.constant0._Z18weight_computationiPiS_)
        /*0060*/ 	.short	0x0380
        /*0062*/ 	.short	0x0018


	//----- nvinfo : EIATTR_SW_WAR
	.align		4
.L_185:
        /*0064*/ 	.byte	0x04, 0x36
        /*0066*/ 	.short	(.L_187 - .L_186)
.L_186:
        /*0068*/ 	.word	0x00000008
.L_187:


//--------------------- .nv.info._Z20Component_InitializePii --------------------------
	.section	.nv.info._Z20Component_InitializePii,"",@"SHT_CUDA_INFO"
	.sectionflags	@""
	.align	4


	//----- nvinfo : EIATTR_CUDA_API_VERSION
	.align		4
        /*0000*/ 	.byte	0x04, 0x37
        /*0002*/ 	.short	(.L_189 - .L_188)
.L_188:
        /*0004*/ 	.word	0x00000082


	//----- nvinfo : EIATTR_KPARAM_INFO
	.align		4
.L_189:
        /*0008*/ 	.byte	0x04, 0x17
        /*000a*/ 	.short	(.L_191 - .L_190)
.L_190:
        /*000c*/ 	.word	0x00000000
        /*0010*/ 	.short	0x0001
        /*0012*/ 	.short	0x0008
        /*0014*/ 	.byte	0x00, 0xf0, 0x11, 0x00


	//----- nvinfo : EIATTR_KPARAM_INFO
	.align		4
.L_191:
        /*0018*/ 	.byte	0x04, 0x17
        /*001a*/ 	.short	(.L_193 - .L_192)
.L_192:
        /*001c*/ 	.word	0x00000000
        /*0020*/ 	.short	0x0000
        /*0022*/ 	.short	0x0000
        /*0024*/ 	.byte	0x00, 0xf5, 0x21, 0x00


	//----- nvinfo : EIATTR_SPARSE_MMA_MASK
	.align		4
.L_193:
        /*0028*/ 	.byte	0x03, 0x50
        /*002a*/ 	.short	0x0000


	//----- nvinfo : EIATTR_MAXREG_COUNT
	.align		4
        /*002c*/ 	.byte	0x03, 0x1b
        /*002e*/ 	.short	0x00ff


	//----- nvinfo : EIATTR_MERCURY_ISA_VERSION
	.align		4
        /*0030*/ 	.byte	0x03, 0x5f
        /*0032*/ 	.short	0x0101


	//----- nvinfo : EIATTR_VRC_CTA_INIT_COUNT
	.align		4
        /*0034*/ 	.byte	0x02, 0x4a
	.zero		1
	.zero		1


	//----- nvinfo : EIATTR_EXIT_INSTR_OFFSETS
	.align		4
        /*0038*/ 	.byte	0x04, 0x1c
        /*003a*/ 	.short	(.L_195 - .L_194)


	//   ....[0]....
.L_194:
        /*003c*/ 	.word	0x00000070


	//   ....[1]....
        /*0040*/ 	.word	0x000000c0


	//----- nvinfo : EIATTR_CBANK_PARAM_SIZE
	.align		4
.L_195:
        /*0044*/ 	.byte	0x03, 0x19
        /*0046*/ 	.short	0x000c


	//----- nvinfo : EIATTR_PARAM_CBANK
	.align		4
        /*0048*/ 	.byte	0x04, 0x0a
        /*004a*/ 	.short	(.L_197 - .L_196)
	.align		4
.L_196:
        /*004c*/ 	.word	index@(.nv.constant0._Z20Component_InitializePii)
        /*0050*/ 	.short	0x0380
        /*0052*/ 	.short	0x000c


	//----- nvinfo : EIATTR_SW_WAR
	.align		4
.L_197:
        /*0054*/ 	.byte	0x04, 0x36
        /*0056*/ 	.short	(.L_199 - .L_198)
.L_198:
        /*0058*/ 	.word	0x00000008
.L_199:


//--------------------- .nv.callgraph             --------------------------
	.section	.nv.callgraph,"",@"SHT_CUDA_CALLGRAPH"
	.align	4
	.sectionentsize	8
	.align		4
        /*0000*/ 	.word	0x00000000
	.align		4
        /*0004*/ 	.word	0xffffffff
	.align		4
        /*0008*/ 	.word	0x00000000
	.align		4
        /*000c*/ 	.word	0xfffffffe
	.align		4
        /*0010*/ 	.word	0x00000000
	.align		4
        /*0014*/ 	.word	0xfffffffd
	.align		4
        /*0018*/ 	.word	0x00000000
	.align		4
        /*001c*/ 	.word	0xfffffffc


//--------------------- .text._Z8find_MODPy       --------------------------
	.section	.text._Z8find_MODPy,"ax",@progbits
	.align	128
        .global         _Z8find_MODPy
        .type           _Z8find_MODPy,@function
        .size           _Z8find_MODPy,(.L_x_27 - _Z8find_MODPy)
        .other          _Z8find_MODPy,@"STO_CUDA_ENTRY STV_DEFAULT"
_Z8find_MODPy:
.text._Z8find_MODPy:
[----:B------:R-:W-:Y:S08]  /*0000*/  LDC R1, c[0x0][0x37c] ;  /* 0x0000df00ff017b82 */ /* 0x000ff00000000800 */
[----:B------:R-:W0:Y:S01]  /*0010*/  LDC.64 R2, c[0x0][0x380] ;  /* 0x0000e000ff027b82 */ /* 0x000e220000000a00 */
[----:B------:R-:W0:Y:S02]  /*0020*/  LDCU.64 UR4, c[0x0][0x358] ;  /* 0x00006b00ff0477ac */ /* 0x000e240008000a00 */
[----:B0-----:R-:W2:Y:S02]  /*0030*/  LDG.E.64 R4, desc[UR4][R2.64] ;  /* 0x0000000402047981 */ /* 0x001ea4000c1e1b00 */
[----:B--2---:R-:W-:-:S04]  /*0040*/  IMAD.WIDE.U32 R6, R5, 0x12a28fe5, RZ ;  /* 0x12a28fe505067825 */ /* 0x004fc800078e00ff */
[----:B------:R-:W-:-:S04]  /*0050*/  IMAD.WIDE.U32 R8, P0, R4, -0x768fa0cf, R6 ;  /* 0x89705f3104087825 */ /* 0x000fc80007800006 */
[----:B------:R-:W-:Y:S01]  /*0060*/  IMAD.WIDE.U32 R6, R4, 0x12a28fe5, RZ ;  /* 0x12a28fe504067825 */ /* 0x000fe200078e00ff */
[----:B------:R-:W-:Y:S02]  /*0070*/  IADD3.X R11, PT, PT, RZ, RZ, RZ, P0, !PT ;  /* 0x000000ffff0b7210 */ /* 0x000fe400007fe4ff */
[----:B------:R-:W-:Y:S02]  /*0080*/  MOV R10, R9 ;  /* 0x00000009000a7202 */ /* 0x000fe40000000f00 */
[----:B------:R-:W-:-:S05]  /*0090*/  IADD3 RZ, P0, PT, R7, R8, RZ ;  /* 0x0000000807ff7210 */ /* 0x000fca0007f1e0ff */
[----:B------:R-:W-:-:S05]  /*00a0*/  IMAD.WIDE.U32.X R6, R5, -0x768fa0cf, R10, P0 ;  /* 0x89705f3105067825 */ /* 0x000fca00000e040a */
[--C-:B------:R-:W-:Y:S02]  /*00b0*/  SHF.R.U64 R9, R6, 0x1d, R7.reuse ;  /* 0x0000001d06097819 */ /* 0x100fe40000001207 */
[----:B------:R-:W-:-:S03]  /*00c0*/  SHF.R.U32.HI R6, RZ, 0x1d, R7 ;  /* 0x0000001dff067819 */ /* 0x000fc60000011607 */
[----:B------:R-:W-:-:S04]  /*00d0*/  IMAD.WIDE.U32 R4, R9, -0x3b9aca07, R4 ;  /* 0xc46535f909047825 */ /* 0x000fc800078e0004 */
[----:B------:R-:W-:-:S05]  /*00e0*/  IMAD R6, R6, -0x3b9aca07, RZ ;  /* 0xc46535f906067824 */ /* 0x000fca00078e02ff */
[----:B------:R-:W-:-:S05]  /*00f0*/  IADD3 R5, PT, PT, R5, -R9, R6 ;  /* 0x8000000905057210 */ /* 0x000fca0007ffe006 */
[----:B------:R-:W-:Y:S01]  /*0100*/  STG.E.64 desc[UR4][R2.64], R4 ;  /* 0x0000000402007986 */ /* 0x000fe2000c101b04 */
[----:B------:R-:W-:Y:S05]  /*0110*/  EXIT ;  /* 0x000000000000794d */ /* 0x000fea0003800000 */
.L_x_0:
[----:B------:R-:W-:-:S00]  /*0120*/  BRA `(.L_x_0) ;  /* 0xfffffffc00fc7947 */ /* 0x000fc0000383ffff */
[----:B------:R-:W-:-:S00]  /*0130*/  NOP ;  /* 0x0000000000007918 */ /* 0x000fc00000000000 */
        /* <DEDUP_REMOVED lines=12> */
.L_x_27:


//--------------------- .text._Z12parent_storePiS_i --------------------------
	.section	.text._Z12parent_storePiS_i,"ax",@progbits
	.align	128
        .global         _Z12parent_storePiS_i
        .type           _Z12parent_storePiS_i,@function
        .size           _Z12parent_storePiS_i,(.L_x_28 - _Z12parent_storePiS_i)
        .other          _Z12parent_storePiS_i,@"STO_CUDA_ENTRY STV_DEFAULT"
_Z12parent_storePiS_i:
.text._Z12parent_storePiS_i:
[----:B------:R-:W-:Y:S01]  /*0000*/  LDC R1, c[0x0][0x37c] ;  /* 0x0000df00ff017b82 */ /* 0x000fe20000000800 */
[----:B------:R-:W0:Y:S07]  /*0010*/  S2R R0, SR_TID.X ;  /* 0x0000000000007919 */ /* 0x000e2e0000002100 */
[----:B------:R-:W0:Y:S01]  /*0020*/  S2UR UR4, SR_CTAID.X ;  /* 0x00000000000479c3 */ /* 0x000e220000002500 */
[----:B------:R-:W1:Y:S07]  /*0030*/  LDCU UR5, c[0x0][0x390] ;  /* 0x00007200ff0577ac */ /* 0x000e6e0008000800 */
[----:B------:R-:W0:Y:S02]  /*0040*/  LDC R9, c[0x0][0x360] ;  /* 0x0000d800ff097b82 */ /* 0x000e240000000800 */
[----:B0-----:R-:W-:-:S05]  /*0050*/  IMAD R9, R9, UR4, R0 ;  /* 0x0000000409097c24 */ /* 0x001fca000f8e0200 */
[----:B-1----:R-:W-:-:S13]  /*0060*/  ISETP.GE.AND P0, PT, R9, UR5, PT ;  /* 0x0000000509007c0c */ /* 0x002fda000bf06270 */
[----:B------:R-:W-:Y:S05]  /*0070*/  @P0 EXIT ;  /* 0x000000000000094d */ /* 0x000fea0003800000 */
[----:B------:R-:W0:Y:S01]  /*0080*/  LDC.64 R6, c[0x0][0x388] ;  /* 0x0000e200ff067b82 */ /* 0x000e220000000a00 */
[----:B------:R-:W1:Y:S01]  /*0090*/  LDCU.64 UR4, c[0x0][0x358] ;  /* 0x00006b00ff0477ac */ /* 0x000e620008000a00 */
[----:B0-----:R-:W-:-:S05]  /*00a0*/  IMAD.WIDE R2, R9, 0x4, R6 ;  /* 0x0000000409027825 */ /* 0x001fca00078e0206 */
[----:B-1----:R-:W2:Y:S02]  /*00b0*/  LDG.E R13, desc[UR4][R2.64] ;  /* 0x00000004020d7981 */ /* 0x002ea4000c1e1900 */
[----:B--2---:R-:W-:-:S06]  /*00c0*/  IMAD.WIDE R4, R13, 0x4, R6 ;  /* 0x000000040d047825 */ /* 0x004fcc00078e0206 */
[----:B------:R-:W2:Y:S01]  /*00d0*/  LDG.E R4, desc[UR4][R4.64] ;  /* 0x0000000404047981 */ /* 0x000ea2000c1e1900 */
[----:B------:R-:W-:Y:S01]  /*00e0*/  BSSY.RECONVERGENT B0, `(.L_x_1) ;  /* 0x000000c000007945 */ /* 0x000fe20003800200 */
[-C--:B------:R-:W-:Y:S02]  /*00f0*/  MOV R11, R13.reuse ;  /* 0x0000000d000b7202 */ /* 0x080fe40000000f00 */
[----:B--2---:R-:W-:-:S13]  /*0100*/  ISETP.NE.AND P0, PT, R4, R13, PT ;  /* 0x0000000d0400720c */ /* 0x004fda0003f05270 */
[----:B------:R-:W-:Y:S05]  /*0110*/  @!P0 BRA `(.L_x_2) ;  /* 0x0000000000208947 */ /* 0x000fea0003800000 */
[----:B------:R-:W-:Y:S01]  /*0120*/  BSSY.RECONVERGENT B1, `(.L_x_2) ;  /* 0x0000007000017945 */ /* 0x000fe20003800200 */
.L_x_3:
[----:B------:R-:W-:-:S06]  /*0130*/  IMAD.WIDE R2, R4, 0x4, R6 ;  /* 0x0000000404027825 */ /* 0x000fcc00078e0206 */
[----:B------:R-:W2:Y:S01]  /*0140*/  LDG.E R3, desc[UR4][R2.64] ;  /* 0x0000000402037981 */ /* 0x000ea2000c1e1900 */
[-C--:B------:R-:W-:Y:S02]  /*0150*/  MOV R13, R4.reuse ;  /* 0x00000004000d7202 */ /* 0x080fe40000000f00 */
[----:B--2---:R-:W-:Y:S02]  /*0160*/  ISETP.NE.AND P0, PT, R3, R4, PT ;  /* 0x000000040300720c */ /* 0x004fe40003f05270 */
[----:B------:R-:W-:-:S11]  /*0170*/  MOV R4, R3 ;  /* 0x0000000300047202 */ /* 0x000fd60000000f00 */
[----:B------:R-:W-:Y:S05]  /*0180*/  @P0 BRA `(.L_x_3) ;  /* 0xfffffffc00e80947 */ /* 0x000fea000383ffff */
[----:B------:R-:W-:Y:S05]  /*0190*/  BSYNC.RECONVERGENT B1 ;  /* 0x0000000000017941 */ /* 0x000fea0003800200 */
.L_x_2:
[----:B------:R-:W-:Y:S05]  /*01a0*/  BSYNC.RECONVERGENT B0 ;  /* 0x0000000000007941 */ /* 0x000fea0003800200 */
.L_x_1:
[----:B------:R-:W0:Y:S01]  /*01b0*/  LDC.64 R4, c[0x0][0x380] ;  /* 0x0000e000ff047b82 */ /* 0x000e220000000a00 */
[----:B------:R-:W-:Y:S01]  /*01c0*/  ISETP.NE.AND P0, PT, R11, R13, PT ;  /* 0x0000000d0b00720c */ /* 0x000fe20003f05270 */
[----:B------:R-:W-:Y:S01]  /*01d0*/  BSSY.RECONVERGENT B0, `(.L_x_4) ;  /* 0x0000008000007945 */ /* 0x000fe20003800200 */
[----:B0-----:R-:W-:-:S11]  /*01e0*/  IMAD.WIDE R4, R9, 0x4, R4 ;  /* 0x0000000409047825 */ /* 0x001fd600078e0204 */
[----:B------:R-:W-:Y:S05]  /*01f0*/  @!P0 BRA `(.L_x_5) ;  /* 0x0000000000148947 */ /* 0x000fea0003800000 */
.L_x_6:
[----:B------:R-:W-:-:S05]  /*0200*/  IMAD.WIDE R2, R11, 0x4, R6 ;  /* 0x000000040b027825 */ /* 0x000fca00078e0206 */
[----:B------:R-:W2:Y:S04]  /*0210*/  LDG.E R11, desc[UR4][R2.64] ;  /* 0x00000004020b7981 */ /* 0x000ea8000c1e1900 */
[----:B------:R0:W-:Y:S01]  /*0220*/  STG.E desc[UR4][R2.64], R13 ;  /* 0x0000000d02007986 */ /* 0x0001e2000c101904 */
[----:B--2---:R-:W-:-:S13]  /*0230*/  ISETP.NE.AND P0, PT, R11, R13, PT ;  /* 0x0000000d0b00720c */ /* 0x004fda0003f05270 */
[----:B0-----:R-:W-:Y:S05]  /*0240*/  @P0 BRA `(.L_x_6) ;  /* 0xfffffffc00ec0947 */ /* 0x001fea000383ffff */
.L_x_5:
[----:B------:R-:W-:Y:S05]  /*0250*/  BSYNC.RECONVERGENT B0 ;  /* 0x0000000000007941 */ /* 0x000fea0003800200 */
.L_x_4:
[----:B------:R-:W-:Y:S01]  /*0260*/  STG.E desc[UR4][R4.64], R13 ;  /* 0x0000000d04007986 */ /* 0x000fe2000c101904 */
[----:B------:R-:W-:Y:S05]  /*0270*/  EXIT ;  /* 0x000000000000794d */ /* 0x000fea0003800000 */
.L_x_7:
        /* <DEDUP_REMOVED lines=16> */
.L_x_28:


//--------------------- .text._Z21find_min_weight_edgesPiS_S_S_iS_S_ --------------------------
	.section	.text._Z21find_min_weight_edgesPiS_S_S_iS_S_,"ax",@progbits
	.align	128
        .global         _Z21find_min_weight_edgesPiS_S_S_iS_S_
        .type           _Z21find_min_weight_edgesPiS_S_S_iS_S_,@function
        .size           _Z21find_min_weight_edgesPiS_S_S_iS_S_,(.L_x_29 - _Z21find_min_weight_edgesPiS_S_S_iS_S_)
        .other          _Z21find_min_weight_edgesPiS_S_S_iS_S_,@"STO_CUDA_ENTRY STV_DEFAULT"
_Z21find_min_weight_edgesPiS_S_S_iS_S_:
.text._Z21find_min_weight_edgesPiS_S_S_iS_S_:
        /* <DEDUP_REMOVED lines=9> */
[----:B------:R-:W1:Y:S07]  /*0090*/  LDCU.64 UR4, c[0x0][0x358] ;  /* 0x00006b00ff0477ac */ /* 0x000e6e0008000a00 */
[----:B------:R-:W2:Y:S08]  /*00a0*/  LDC.64 R6, c[0x0][0x390] ;  /* 0x0000e400ff067b82 */ /* 0x000eb00000000a00 */
[----:B------:R-:W3:Y:S01]  /*00b0*/  LDC.64 R10, c[0x0][0x380] ;  /* 0x0000e000ff0a7b82 */ /* 0x000ee20000000a00 */
[----:B0-----:R-:W-:-:S06]  /*00c0*/  IMAD.WIDE R4, R3, 0x4, R4 ;  /* 0x0000000403047825 */ /* 0x001fcc00078e0204 */
[----:B-1----:R-:W3:Y:S01]  /*00d0*/  LDG.E R5, desc[UR4][R4.64] ;  /* 0x0000000404057981 */ /* 0x002ee2000c1e1900 */
[----:B--2---:R-:W-:-:S06]  /*00e0*/  IMAD.WIDE R6, R3, 0x4, R6 ;  /* 0x0000000403067825 */ /* 0x004fcc00078e0206 */
[----:B------:R-:W2:Y:S01]  /*00f0*/  LDG.E R7, desc[UR4][R6.64] ;  /* 0x0000000406077981 */ /* 0x000ea2000c1e1900 */
[----:B---3--:R-:W-:-:S05]  /*0100*/  IMAD.WIDE R8, R5, 0x4, R10 ;  /* 0x0000000405087825 */ /* 0x008fca00078e020a */
[----:B------:R-:W3:Y:S01]  /*0110*/  LDG.E R13, desc[UR4][R8.64] ;  /* 0x00000004080d7981 */ /* 0x000ee2000c1e1900 */
[----:B--2---:R-:W-:-:S06]  /*0120*/  IMAD.WIDE R10, R7, 0x4, R10 ;  /* 0x00000004070a7825 */ /* 0x004fcc00078e020a */
[----:B------:R-:W3:Y:S02]  /*0130*/  LDG.E R11, desc[UR4][R10.64] ;  /* 0x000000040a0b7981 */ /* 0x000ee4000c1e1900 */
[----:B---3--:R-:W-:-:S13]  /*0140*/  ISETP.NE.AND P0, PT, R13, R11, PT ;  /* 0x0000000b0d00720c */ /* 0x008fda0003f05270 */
[----:B------:R-:W-:Y:S05]  /*0150*/  @!P0 EXIT ;  /* 0x000000000000894d */ /* 0x000fea0003800000 */
[----:B------:R-:W0:Y:S08]  /*0160*/  LDC.64 R8, c[0x0][0x398] ;  /* 0x0000e600ff087b82 */ /* 0x000e300000000a00 */
[----:B------:R-:W1:Y:S01]  /*0170*/  LDC.64 R4, c[0x0][0x3b0] ;  /* 0x0000ec00ff047b82 */ /* 0x000e620000000a00 */
[----:B0-----:R-:W-:-:S06]  /*0180*/  IMAD.WIDE R6, R13, 0x4, R8 ;  /* 0x000000040d067825 */ /* 0x001fcc00078e0208 */
[----:B------:R-:W2:Y:S01]  /*0190*/  LDG.E R7, desc[UR4][R6.64] ;  /* 0x0000000406077981 */ /* 0x000ea2000c1e1900 */
[----:B-1----:R-:W-:-:S05]  /*01a0*/  IMAD.WIDE R4, R3, 0x4, R4 ;  /* 0x0000000403047825 */ /* 0x002fca00078e0204 */
[----:B------:R-:W2:Y:S01]  /*01b0*/  LDG.E R0, desc[UR4][R4.64] ;  /* 0x0000000404007981 */ /* 0x000ea2000c1e1900 */
[----:B------:R-:W-:Y:S01]  /*01c0*/  BSSY.RECONVERGENT B0, `(.L_x_8) ;  /* 0x0000008000007945 */ /* 0x000fe20003800200 */
[----:B------:R-:W-:Y:S01]  /*01d0*/  IMAD.WIDE R8, R11, 0x4, R8 ;  /* 0x000000040b087825 */ /* 0x000fe200078e0208 */
[----:B--2---:R-:W-:-:S13]  /*01e0*/  ISETP.NE.AND P0, PT, R7, R0, PT ;  /* 0x000000000700720c */ /* 0x004fda0003f05270 */
[----:B------:R-:W-:Y:S05]  /*01f0*/  @P0 BRA `(.L_x_9) ;  /* 0x0000000000100947 */ /* 0x000fea0003800000 */
[----:B------:R-:W0:Y:S01]  /*0200*/  LDC.64 R4, c[0x0][0x3a8] ;  /* 0x0000ea00ff047b82 */ /* 0x000e220000000a00 */
[----:B------:R-:W-:Y:S02]  /*0210*/  HFMA2 R2, -RZ, RZ, 0.9501953125, -12.0546875 ;  /* 0x3b9aca07ff027431 */ /* 0x000fe400000001ff */
[----:B0-----:R-:W-:-:S05]  /*0220*/  IMAD.WIDE R4, R13, 0x4, R4 ;  /* 0x000000040d047825 */ /* 0x001fca00078e0204 */
[----:B------:R0:W5:Y:S02]  /*0230*/  ATOMG.E.CAS.STRONG.GPU PT, RZ, [R4], R2, R3 ;  /* 0x0000000204ff73a9 */ /* 0x00016400001ee103 */
.L_x_9:
[----:B------:R-:W-:Y:S05]  /*0240*/  BSYNC.RECONVERGENT B0 ;  /* 0x0000000000007941 */ /* 0x000fea0003800200 */
.L_x_8:
[----:B------:R-:W2:Y:S02]  /*0250*/  LDG.E R9, desc[UR4][R8.64] ;  /* 0x0000000408097981 */ /* 0x000ea4000c1e1900 */
[----:B--2---:R-:W-:-:S13]  /*0260*/  ISETP.NE.AND P0, PT, R9, R0, PT ;  /* 0x000000000900720c */ /* 0x004fda0003f05270 */
[----:B------:R-:W-:Y:S05]  /*0270*/  @P0 EXIT ;  /* 0x000000000000094d */ /* 0x000fea0003800000 */
[----:B0-----:R-:W0:Y:S01]  /*0280*/  LDC.64 R4, c[0x0][0x3a8] ;  /* 0x0000ea00ff047b82 */ /* 0x001e220000000a00 */
[----:B------:R-:W-:Y:S01]  /*0290*/  HFMA2 R6, -RZ, RZ, 0.9501953125, -12.0546875 ;  /* 0x3b9aca07ff067431 */ /* 0x000fe200000001ff */
[----:B------:R-:W-:Y:S01]  /*02a0*/  MOV R7, R3 ;  /* 0x0000000300077202 */ /* 0x000fe20000000f00 */
[----:B0-----:R-:W-:-:S05]  /*02b0*/  IMAD.WIDE R2, R11, 0x4, R4 ;  /* 0x000000040b027825 */ /* 0x001fca00078e0204 */
[----:B------:R-:W-:Y:S01]  /*02c0*/  ATOMG.E.CAS.STRONG.GPU PT, RZ, [R2], R6, R7 ;  /* 0x0000000602ff73a9 */ /* 0x000fe200001ee107 */
[----:B------:R-:W-:Y:S05]  /*02d0*/  EXIT ;  /* 0x000000000000794d */ /* 0x000fea0003800000 */
.L_x_10:
        /* <DEDUP_REMOVED lines=10> */
.L_x_29:


//--------------------- .text._Z26find_min_weight_componentsPiS_S_S_S_S_PyiiS_ --------------------------
	.section	.text._Z26find_min_weight_componentsPiS_S_S_S_S_PyiiS_,"ax",@progbits
	.align	128
        .global         _Z26find_min_weight_componentsPiS_S_S_S_S_PyiiS_
        .type           _Z26find_min_weight_componentsPiS_S_S_S_S_PyiiS_,@function
        .size           _Z26find_min_weight_componentsPiS_S_S_S_S_PyiiS_,(.L_x_30 - _Z26find_min_weight_componentsPiS_S_S_S_S_PyiiS_)
        .other          _Z26find_min_weight_componentsPiS_S_S_S_S_PyiiS_,@"STO_CUDA_ENTRY STV_DEFAULT"
_Z26find_min_weight_componentsPiS_S_S_S_S_PyiiS_:
.text._Z26find_min_weight_componentsPiS_S_S_S_S_PyiiS_:
        /* <DEDUP_REMOVED lines=12> */
[----:B0-----:R-:W-:-:S07]  /*00c0*/  IMAD.WIDE R2, R13, 0x4, R2 ;  /* 0x000000040d027825 */ /* 0x001fce00078e0202 */
[----:B------:R-:W0:Y:S01]  /*00d0*/  LDC.64 R6, c[0x0][0x390] ;  /* 0x0000e400ff067b82 */ /* 0x000e220000000a00 */
[----:B-1----:R-:W3:Y:S01]  /*00e0*/  LDG.E R3, desc[UR4][R2.64] ;  /* 0x0000000402037981 */ /* 0x002ee2000c1e1900 */
[----:B--2---:R-:W-:-:S06]  /*00f0*/  IMAD.WIDE R4, R13, 0x4, R4 ;  /* 0x000000040d047825 */ /* 0x004fcc00078e0204 */
[----:B------:R-:W2:Y:S01]  /*0100*/  LDG.E R5, desc[UR4][R4.64] ;  /* 0x0000000404057981 */ /* 0x000ea2000c1e1900 */
[----:B---3--:R-:W-:-:S06]  /*0110*/  IMAD.WIDE R8, R3, 0x4, R10 ;  /* 0x0000000403087825 */ /* 0x008fcc00078e020a */
[----:B------:R-:W3:Y:S01]  /*0120*/  LDG.E R9, desc[UR4][R8.64] ;  /* 0x0000000408097981 */ /* 0x000ee2000c1e1900 */
[----:B--2---:R-:W-:-:S06]  /*0130*/  IMAD.WIDE R10, R5, 0x4, R10 ;  /* 0x00000004050a7825 */ /* 0x004fcc00078e020a */
[----:B------:R-:W3:Y:S01]  /*0140*/  LDG.E R10, desc[UR4][R10.64] ;  /* 0x000000040a0a7981 */ /* 0x000ee2000c1e1900 */
[----:B0-----:R-:W-:Y:S01]  /*0150*/  IMAD.WIDE R6, R13, 0x4, R6 ;  /* 0x000000040d067825 */ /* 0x001fe200078e0206 */
[----:B---3--:R-:W-:-:S13]  /*0160*/  ISETP.NE.AND P0, PT, R9, R10, PT ;  /* 0x0000000a0900720c */ /* 0x008fda0003f05270 */
[----:B------:R-:W-:Y:S05]  /*0170*/  @!P0 EXIT ;  /* 0x000000000000894d */ /* 0x000fea0003800000 */
[----:B------:R-:W2:Y:S01]  /*0180*/  LDG.E R7, desc[UR4][R6.64] ;  /* 0x0000000406077981 */ /* 0x000ea2000c1e1900 */
[----:B------:R-:W0:Y:S02]  /*0190*/  LDC.64 R4, c[0x0][0x3a8] ;  /* 0x0000ea00ff047b82 */ /* 0x000e240000000a00 */
[----:B0-----:R-:W-:-:S04]  /*01a0*/  IMAD.WIDE R2, R9, 0x4, R4 ;  /* 0x0000000409027825 */ /* 0x001fc800078e0204 */
[----:B------:R-:W-:Y:S01]  /*01b0*/  IMAD.WIDE R4, R10, 0x4, R4 ;  /* 0x000000040a047825 */ /* 0x000fe200078e0204 */
[----:B--2---:R-:W-:Y:S04]  /*01c0*/  REDG.E.MIN.S32.STRONG.GPU desc[UR4][R2.64], R7 ;  /* 0x000000070200798e */ /* 0x004fe8000c92e304 */
[----:B------:R-:W-:Y:S01]  /*01d0*/  REDG.E.MIN.S32.STRONG.GPU desc[UR4][R4.64], R7 ;  /* 0x000000070400798e */ /* 0x000fe2000c92e304 */
[----:B------:R-:W-:Y:S05]  /*01e0*/  EXIT ;  /* 0x000000000000794d */ /* 0x000fea0003800000 */
.L_x_11:
        /* <DEDUP_REMOVED lines=9> */
.L_x_30:


//--------------------- .text._Z24perform_union_componentsiPiS_S_PyS_S_S_S_i --------------------------
	.section	.text._Z24perform_union_componentsiPiS_S_PyS_S_S_S_i,"ax",@progbits
	.align	128
        .global         _Z24perform_union_componentsiPiS_S_PyS_S_S_S_i
        .type           _Z24perform_union_componentsiPiS_S_PyS_S_S_S_i,@function
        .size           _Z24perform_union_componentsiPiS_S_PyS_S_S_S_i,(.L_x_31 - _Z24perform_union_componentsiPiS_S_PyS_S_S_S_i)
        .other          _Z24perform_union_componentsiPiS_S_PyS_S_S_S_i,@"STO_CUDA_ENTRY STV_DEFAULT"
_Z24perform_union_componentsiPiS_S_PyS_S_S_S_i:
.text._Z24perform_union_componentsiPiS_S_PyS_S_S_S_i:
[----:B------:R-:W-:Y:S08]  /*0000*/  LDC R1, c[0x0][0x37c] ;  /* 0x0000df00ff017b82 */ /* 0x000ff00000000800 */
[----:B------:R-:W0:Y:S01]  /*0010*/  S2UR UR5, SR_CgaCtaId ;  /* 0x00000000000579c3 */ /* 0x000e220000008800 */
[----:B------:R-:W1:Y:S01]  /*0020*/  S2R R0, SR_TID.X ;  /* 0x0000000000007919 */ /* 0x000e620000002100 */
[----:B------:R-:W-:Y:S01]  /*0030*/  UMOV UR4, 0x400 ;  /* 0x0000040000047882 */ /* 0x000fe20000000000 */
[----:B------:R-:W2:Y:S05]  /*0040*/  LDCU.64 UR6, c[0x0][0x358] ;  /* 0x00006b00ff0677ac */ /* 0x000eaa0008000a00 */
[----:B------:R-:W1:Y:S08]  /*0050*/  S2UR UR8, SR_CTAID.X ;  /* 0x00000000000879c3 */ /* 0x000e700000002500 */
[----:B------:R-:W1:Y:S01]  /*0060*/  LDC R5, c[0x0][0x360] ;  /* 0x0000d800ff057b82 */ /* 0x000e620000000800 */
[----:B0-----:R-:W-:Y:S01]  /*0070*/  ULEA UR4, UR5, UR4, 0x18 ;  /* 0x0000000405047291 */ /* 0x001fe2000f8ec0ff */
[----:B------:R-:W0:Y:S08]  /*0080*/  LDCU UR5, c[0x0][0x380] ;  /* 0x00007000ff0577ac */ /* 0x000e300008000800 */
[----:B------:R-:W-:Y:S01]  /*0090*/  STS.64 [UR4], RZ ;  /* 0x000000ffff007988 */ /* 0x000fe20008000a04 */
[----:B-1----:R-:W-:Y:S01]  /*00a0*/  IMAD R5, R5, UR8, R0 ;  /* 0x0000000805057c24 */ /* 0x002fe2000f8e0200 */
[----:B------:R-:W-:Y:S04]  /*00b0*/  BAR.SYNC.DEFER_BLOCKING 0x0 ;  /* 0x0000000000007b1d */ /* 0x000fe80000010000 */
[----:B0-----:R-:W-:-:S13]  /*00c0*/  ISETP.GE.AND P0, PT, R5, UR5, PT ;  /* 0x0000000505007c0c */ /* 0x001fda000bf06270 */
[----:B--2---:R-:W-:Y:S05]  /*00d0*/  @P0 BRA `(.L_x_12) ;  /* 0x0000000400440947 */ /* 0x004fea0003800000 */
[----:B------:R-:W0:Y:S02]  /*00e0*/  LDC.64 R2, c[0x0][0x398] ;  /* 0x0000e600ff027b82 */ /* 0x000e240000000a00 */
[----:B0-----:R-:W-:-:S05]  /*00f0*/  IMAD.WIDE R2, R5, 0x4, R2 ;  /* 0x0000000405027825 */ /* 0x001fca00078e0202 */
[----:B------:R-:W2:Y:S02]  /*0100*/  LDG.E R5, desc[UR6][R2.64] ;  /* 0x0000000602057981 */ /* 0x000ea4000c1e1900 */
[----:B--2---:R-:W-:-:S13]  /*0110*/  ISETP.NE.AND P0, PT, R5, 0x3b9aca07, PT ;  /* 0x3b9aca070500780c */ /* 0x004fda0003f05270 */
[----:B------:R-:W-:Y:S05]  /*0120*/  @!P0 BRA `(.L_x_12) ;  /* 0x0000000400308947 */ /* 0x000fea0003800000 */
[----:B------:R-:W0:Y:S08]  /*0130*/  LDC.64 R10, c[0x0][0x3b0] ;  /* 0x0000ec00ff0a7b82 */ /* 0x000e300000000a00 */
[----:B------:R-:W1:Y:S08]  /*0140*/  LDC.64 R12, c[0x0][0x3b8] ;  /* 0x0000ee00ff0c7b82 */ /* 0x000e700000000a00 */
[----:B------:R-:W2:Y:S01]  /*0150*/  LDC.64 R8, c[0x0][0x3c0] ;  /* 0x0000f000ff087b82 */ /* 0x000ea20000000a00 */
[----:B0-----:R-:W-:-:S07]  /*0160*/  IMAD.WIDE R10, R5, 0x4, R10 ;  /* 0x00000004050a7825 */ /* 0x001fce00078e020a */
[----:B------:R-:W0:Y:S01]  /*0170*/  LDC.64 R6, c[0x0][0x388] ;  /* 0x0000e200ff067b82 */ /* 0x000e220000000a00 */
[----:B------:R-:W0:Y:S01]  /*0180*/  LDG.E R2, desc[UR6][R10.64] ;  /* 0x000000060a027981 */ /* 0x000e22000c1e1900 */
[----:B-1----:R-:W-:-:S05]  /*0190*/  IMAD.WIDE R12, R5, 0x4, R12 ;  /* 0x00000004050c7825 */ /* 0x002fca00078e020c */
[----:B------:R-:W3:Y:S01]  /*01a0*/  LDG.E R3, desc[UR6][R12.64] ;  /* 0x000000060c037981 */ /* 0x000ee2000c1e1900 */
[----:B--2---:R-:W-:-:S06]  /*01b0*/  IMAD.WIDE R8, R5, 0x4, R8 ;  /* 0x0000000405087825 */ /* 0x004fcc00078e0208 */
[----:B------:R1:W5:Y:S01]  /*01c0*/  LDG.E R9, desc[UR6][R8.64] ;  /* 0x0000000608097981 */ /* 0x000362000c1e1900 */
[----:B0-----:R-:W-:-:S04]  /*01d0*/  IMAD.WIDE R4, R2, 0x4, R6 ;  /* 0x0000000402047825 */ /* 0x001fc800078e0206 */
[----:B-1-3--:R-:W-:-:S07]  /*01e0*/  IMAD.WIDE R6, R3, 0x4, R6 ;  /* 0x0000000403067825 */ /* 0x00afce00078e0206 */
.L_x_20:
[----:B------:R-:W2:Y:S01]  /*01f0*/  LDG.E R11, desc[UR6][R4.64] ;  /* 0x00000006040b7981 */ /* 0x000ea2000c1e1900 */
[----:B------:R-:W-:Y:S05]  /*0200*/  YIELD ;  /* 0x0000000000007946 */ /* 0x000fea0003800000 */
[----:B------:R-:W-:Y:S01]  /*0210*/  BSSY.RECONVERGENT B0, `(.L_x_13) ;  /* 0x000000e000007945 */ /* 0x000fe20003800200 */
[----:B------:R-:W-:Y:S01]  /*0220*/  IMAD.MOV.U32 R8, RZ, RZ, R2 ;  /* 0x000000ffff087224 */ /* 0x000fe200078e0002 */
[----:B--2---:R-:W-:-:S13]  /*0230*/  ISETP.NE.AND P0, PT, R11, R2, PT ;  /* 0x000000020b00720c */ /* 0x004fda0003f05270 */
[----:B------:R-:W-:Y:S05]  /*0240*/  @!P0 BRA `(.L_x_14) ;  /* 0x0000000000288947 */ /* 0x000fea0003800000 */
[----:B------:R-:W0:Y:S01]  /*0250*/  LDC.64 R12, c[0x0][0x388] ;  /* 0x0000e200ff0c7b82 */ /* 0x000e220000000a00 */
[----:B------:R-:W-:Y:S01]  /*0260*/  BSSY.RECONVERGENT B1, `(.L_x_14) ;  /* 0x0000008000017945 */ /* 0x000fe20003800200 */
[----:B------:R-:W-:-:S07]  /*0270*/  IMAD.MOV.U32 R15, RZ, RZ, R11 ;  /* 0x000000ffff0f7224 */ /* 0x000fce00078e000b */
.L_x_15:
[----:B0-----:R-:W-:-:S06]  /*0280*/  IMAD.WIDE R10, R15, 0x4, R12 ;  /* 0x000000040f0a7825 */ /* 0x001fcc00078e020c */
[----:B------:R-:W2:Y:S01]  /*0290*/  LDG.E R10, desc[UR6][R10.64] ;  /* 0x000000060a0a7981 */ /* 0x000ea2000c1e1900 */
[----:B------:R-:W-:Y:S01]  /*02a0*/  IMAD.MOV.U32 R8, RZ, RZ, R15 ;  /* 0x000000ffff087224 */ /* 0x000fe200078e000f */
[----:B--2---:R-:W-:Y:S02]  /*02b0*/  ISETP.NE.AND P0, PT, R10, R15, PT ;  /* 0x0000000f0a00720c */ /* 0x004fe40003f05270 */
[----:B------:R-:W-:-:S11]  /*02c0*/  MOV R15, R10 ;  /* 0x0000000a000f7202 */ /* 0x000fd60000000f00 */
[----:B------:R-:W-:Y:S05]  /*02d0*/  @P0 BRA `(.L_x_15) ;  /* 0xfffffffc00e80947 */ /* 0x000fea000383ffff */
[----:B------:R-:W-:Y:S05]  /*02e0*/  BSYNC.RECONVERGENT B1 ;  /* 0x0000000000017941 */ /* 0x000fea0003800200 */
.L_x_14:
[----:B------:R-:W-:Y:S05]  /*02f0*/  BSYNC.RECONVERGENT B0 ;  /* 0x0000000000007941 */ /* 0x000fea0003800200 */
.L_x_13:
[----:B------:R-:W2:Y:S01]  /*0300*/  LDG.E R10, desc[UR6][R6.64] ;  /* 0x00000006060a7981 */ /* 0x000ea2000c1e1900 */
[----:B------:R-:W-:Y:S01]  /*0310*/  BSSY.RECONVERGENT B0, `(.L_x_16) ;  /* 0x000000f000007945 */ /* 0x000fe20003800200 */
[----:B------:R-:W-:Y:S01]  /*0320*/  IMAD.MOV.U32 R13, RZ, RZ, R3 ;  /* 0x000000ffff0d7224 */ /* 0x000fe200078e0003 */
[----:B--2---:R-:W-:-:S13]  /*0330*/  ISETP.NE.AND P0, PT, R10, R3, PT ;  /* 0x000000030a00720c */ /* 0x004fda0003f05270 */
[----:B------:R-:W-:Y:S05]  /*0340*/  @!P0 BRA `(.L_x_17) ;  /* 0x00000000002c8947 */ /* 0x000fea0003800000 */
[----:B------:R-:W0:Y:S01]  /*0350*/  LDC.64 R12, c[0x0][0x388] ;  /* 0x0000e200ff0c7b82 */ /* 0x000e220000000a00 */
[----:B------:R-:W-:Y:S01]  /*0360*/  BSSY.RECONVERGENT B1, `(.L_x_18) ;  /* 0x0000008000017945 */ /* 0x000fe20003800200 */
[----:B------:R-:W-:-:S07]  /*0370*/  IMAD.MOV.U32 R15, RZ, RZ, R10 ;  /* 0x000000ffff0f7224 */ /* 0x000fce00078e000a */
.L_x_19:
[----:B0-----:R-:W-:-:S06]  /*0380*/  IMAD.WIDE R10, R15, 0x4, R12 ;  /* 0x000000040f0a7825 */ /* 0x001fcc00078e020c */
[----:B------:R-:W2:Y:S01]  /*0390*/  LDG.E R10, desc[UR6][R10.64] ;  /* 0x000000060a0a7981 */ /* 0x000ea2000c1e1900 */
[-C--:B------:R-:W-:Y:S02]  /*03a0*/  MOV R14, R15.reuse ;  /* 0x0000000f000e7202 */ /* 0x080fe40000000f00 */
[----:B--2---:R-:W-:Y:S01]  /*03b0*/  ISETP.NE.AND P0, PT, R10, R15, PT ;  /* 0x0000000f0a00720c */ /* 0x004fe20003f05270 */
[----:B------:R-:W-:-:S12]  /*03c0*/  IMAD.MOV.U32 R15, RZ, RZ, R10 ;  /* 0x000000ffff0f7224 */ /* 0x000fd800078e000a */
[----:B------:R-:W-:Y:S05]  /*03d0*/  @P0 BRA `(.L_x_19) ;  /* 0xfffffffc00e80947 */ /* 0x000fea000383ffff */
[----:B------:R-:W-:Y:S05]  /*03e0*/  BSYNC.RECONVERGENT B1 ;  /* 0x0000000000017941 */ /* 0x000fea0003800200 */
.L_x_18:
[----:B------:R-:W-:-:S07]  /*03f0*/  IMAD.MOV.U32 R13, RZ, RZ, R14 ;  /* 0x000000ffff0d7224 */ /* 0x000fce00078e000e */
.L_x_17:
[----:B------:R-:W-:Y:S05]  /*0400*/  BSYNC.RECONVERGENT B0 ;  /* 0x0000000000007941 */ /* 0x000fea0003800200 */
.L_x_16:
[----:B------:R-:W-:-:S13]  /*0410*/  ISETP.NE.AND P0, PT, R8, R13, PT ;  /* 0x0000000d0800720c */ /* 0x000fda0003f05270 */
[----:B------:R-:W-:Y:S05]  /*0420*/  @!P0 BRA `(.L_x_12) ;  /* 0x0000000000708947 */ /* 0x000fea0003800000 */
[----:B------:R-:W0:Y:S01]  /*0430*/  LDC.64 R10, c[0x0][0x388] ;  /* 0x0000e200ff0a7b82 */ /* 0x000e220000000a00 */
[----:B------:R-:W-:-:S05]  /*0440*/  VIMNMX R12, PT, PT, R13, R8, PT ;  /* 0x000000080d0c7248 */ /* 0x000fca0003fe0100 */
[----:B0-----:R-:W-:-:S05]  /*0450*/  IMAD.WIDE R10, R12, 0x4, R10 ;  /* 0x000000040c0a7825 */ /* 0x001fca00078e020a */
[----:B------:R-:W2:Y:S01]  /*0460*/  LDG.E R15, desc[UR6][R10.64] ;  /* 0x000000060a0f7981 */ /* 0x000ea2000c1e1900 */
[----:B------:R-:W-:Y:S02]  /*0470*/  VIMNMX R13, PT, PT, R13, R8, !PT ;  /* 0x000000080d0d7248 */ /* 0x000fe40007fe0100 */
[----:B--2---:R-:W-:-:S13]  /*0480*/  ISETP.NE.AND P0, PT, R15, R12, PT ;  /* 0x0000000c0f00720c */ /* 0x004fda0003f05270 */
[----:B------:R-:W-:Y:S05]  /*0490*/  @P0 BRA `(.L_x_20) ;  /* 0xfffffffc00540947 */ /* 0x000fea000383ffff */
[----:B------:R-:W2:Y:S02]  /*04a0*/  ATOMG.E.CAS.STRONG.GPU PT, R11, [R10], R12, R13 ;  /* 0x0000000c0a0b73a9 */ /* 0x000ea400001ee10d */
[----:B--2---:R-:W-:-:S13]  /*04b0*/  ISETP.NE.AND P0, PT, R11, R12, PT ;  /* 0x0000000c0b00720c */ /* 0x004fda0003f05270 */
[----:B------:R-:W-:Y:S05]  /*04c0*/  @P0 BRA `(.L_x_20) ;  /* 0xfffffffc00480947 */ /* 0x000fea000383ffff */
[----:B------:R-:W0:Y:S01]  /*04d0*/  S2R R3, SR_CgaCtaId ;  /* 0x0000000000037919 */ /* 0x000e220000008800 */
[----:B------:R-:W-:Y:S01]  /*04e0*/  MOV R2, 0x400 ;  /* 0x0000040000027802 */ /* 0x000fe20000000f00 */
[----:B------:R-:W-:Y:S03]  /*04f0*/  BSSY.RECONVERGENT B0, `(.L_x_21) ;  /* 0x0000007000007945 */ /* 0x000fe60003800200 */
[----:B0-----:R-:W-:-:S07]  /*0500*/  LEA R3, R3, R2, 0x18 ;  /* 0x0000000203037211 */ /* 0x001fce00078ec0ff */
.L_x_22:
[----:B------:R-:W0:Y:S02]  /*0510*/  LDS.64 R4, [R3] ;  /* 0x0000000003047984 */ /* 0x000e240000000a00 */
[----:B0----5:R-:W-:-:S04]  /*0520*/  IADD3 R6, P0, PT, R9, R4, RZ ;  /* 0x0000000409067210 */ /* 0x021fc80007f1e0ff */
[----:B------:R-:W-:-:S08]  /*0530*/  LEA.HI.X.SX32 R7, R9, R5, 0x1, P0 ;  /* 0x0000000509077211 */ /* 0x000fd000000f0eff */
[----:B------:R-:W0:Y:S02]  /*0540*/  ATOMS.CAST.SPIN.64 P0, [R3], R4, R6 ;  /* 0x000000040300758d */ /* 0x000e240001800406 */
[----:B0-----:R-:W-:Y:S05]  /*0550*/  @!P0 BRA `(.L_x_22) ;  /* 0xfffffffc00ec8947 */ /* 0x001fea000383ffff */
[----:B------:R-:W-:Y:S05]  /*0560*/  BSYNC.RECONVERGENT B0 ;  /* 0x0000000000007941 */ /* 0x000fea0003800200 */
.L_x_21:
[----:B------:R-:W0:Y:S01]  /*0570*/  S2R R4, SR_LANEID ;  /* 0x0000000000047919 */ /* 0x000e220000000000 */
[----:B------:R-:W1:Y:S01]  /*0580*/  LDC.64 R2, c[0x0][0x3a8] ;  /* 0x0000ea00ff027b82 */ /* 0x000e620000000a00 */
[----:B------:R-:W-:Y:S02]  /*0590*/  VOTEU.ANY UR4, UPT, PT ;  /* 0x0000000000047886 */ /* 0x000fe400038e0100 */
[----:B------:R-:W-:Y:S02]  /*05a0*/  UFLO.U32 UR5, UR4 ;  /* 0x00000004000572bd */ /* 0x000fe400080e0000 */
[----:B------:R-:W-:-:S06]  /*05b0*/  UPOPC UR4, UR4 ;  /* 0x00000004000472bf */ /* 0x000fcc0008000000 */
[----:B------:R-:W-:Y:S02]  /*05c0*/  IADD3 R5, PT, PT, RZ, -UR4, RZ ;  /* 0x80000004ff057c10 */ /* 0x000fe4000fffe0ff */
[----:B0-----:R-:W-:-:S13]  /*05d0*/  ISETP.EQ.U32.AND P0, PT, R4, UR5, PT ;  /* 0x0000000504007c0c */ /* 0x001fda000bf02070 */
[----:B-1----:R0:W-:Y:S02]  /*05e0*/  @P0 REDG.E.ADD.STRONG.GPU desc[UR6][R2.64], R5 ;  /* 0x000000050200098e */ /* 0x0021e4000c12e106 */
.L_x_12:
[----:B------:R-:W-:Y:S05]  /*05f0*/  WARPSYNC.ALL ;  /* 0x0000000000007948 */ /* 0x000fea0003800000 */
[----:B------:R-:W-:Y:S01]  /*0600*/  BAR.SYNC.DEFER_BLOCKING 0x0 ;  /* 0x0000000000007b1d */ /* 0x000fe20000010000 */
[----:B------:R-:W-:-:S13]  /*0610*/  ISETP.NE.AND P0, PT, R0, RZ, PT ;  /* 0x000000ff0000720c */ /* 0x000fda0003f05270 */
[----:B------:R-:W-:Y:S05]  /*0620*/  @P0 EXIT ;  /* 0x000000000000094d */ /* 0x000fea0003800000 */
[----:B------:R-:W1:Y:S01]  /*0630*/  S2UR UR5, SR_CgaCtaId ;  /* 0x00000000000579c3 */ /* 0x000e620000008800 */
[----:B------:R-:W-:-:S07]  /*0640*/  UMOV UR4, 0x400 ;  /* 0x0000040000047882 */ /* 0x000fce0000000000 */
[----:B0-----:R-:W0:Y:S01]  /*0650*/  LDC.64 R4, c[0x0][0x3a0] ;  /* 0x0000e800ff047b82 */ /* 0x001e220000000a00 */
[----:B-1----:R-:W-:-:S09]  /*0660*/  ULEA UR4, UR5, UR4, 0x18 ;  /* 0x0000000405047291 */ /* 0x002fd2000f8ec0ff */
[----:B------:R-:W0:Y:S04]  /*0670*/  LDS.64 R2, [UR4] ;  /* 0x00000004ff027984 */ /* 0x000e280008000a00 */
[----:B0-----:R-:W-:Y:S01]  /*0680*/  REDG.E.ADD.64.STRONG.GPU desc[UR6][R4.64], R2 ;  /* 0x000000020400798e */ /* 0x001fe2000c12e506 */
[----:B------:R-:W-:Y:S05]  /*0690*/  EXIT ;  /* 0x000000000000794d */ /* 0x000fea0003800000 */
.L_x_23:
        /* <DEDUP_REMOVED lines=14> */
.L_x_31:


//--------------------- .text._Z21reset_min_comp_weightPiiiS_ --------------------------
	.section	.text._Z21reset_min_comp_weightPiiiS_,"ax",@progbits
	.align	128
        .global         _Z21reset_min_comp_weightPiiiS_
        .type           _Z21reset_min_comp_weightPiiiS_,@function
        .size           _Z21reset_min_comp_weightPiiiS_,(.L_x_32 - _Z21reset_min_comp_weightPiiiS_)
        .other          _Z21reset_min_comp_weightPiiiS_,@"STO_CUDA_ENTRY STV_DEFAULT"
_Z21reset_min_comp_weightPiiiS_:
.text._Z21reset_min_comp_weightPiiiS_:
        /* <DEDUP_REMOVED lines=10> */
[----:B------:R-:W-:-:S06]  /*00a0*/  HFMA2 R9, -RZ, RZ, 0.9501953125, -12.0546875 ;  /* 0x3b9aca07ff097431 */ /* 0x000fcc00000001ff */
[----:B------:R-:W2:Y:S01]  /*00b0*/  LDC.64 R4, c[0x0][0x390] ;  /* 0x0000e400ff047b82 */ /* 0x000ea20000000a00 */
[----:B0-----:R-:W-:-:S05]  /*00c0*/  IMAD.WIDE R2, R7, 0x4, R2 ;  /* 0x0000000407027825 */ /* 0x001fca00078e0202 */
[----:B-1----:R-:W-:Y:S01]  /*00d0*/  STG.E desc[UR4][R2.64], R9 ;  /* 0x0000000902007986 */ /* 0x002fe2000c101904 */
[----:B--2---:R-:W-:-:S05]  /*00e0*/  IMAD.WIDE R4, R7, 0x4, R4 ;  /* 0x0000000407047825 */ /* 0x004fca00078e0204 */
[----:B------:R-:W-:Y:S01]  /*00f0*/  STG.E desc[UR4][R4.64], R9 ;  /* 0x0000000904007986 */ /* 0x000fe2000c101904 */
[----:B------:R-:W-:Y:S05]  /*0100*/  EXIT ;  /* 0x000000000000794d */ /* 0x000fea0003800000 */
.L_x_24:
        /* <DEDUP_REMOVED lines=15> */
.L_x_32:


//--------------------- .text._Z18weight_computationiPiS_ --------------------------
	.section	.text._Z18weight_computationiPiS_,"ax",@progbits
	.align	128
        .global         _Z18weight_computationiPiS_
        .type           _Z18weight_computationiPiS_,@function
        .size           _Z18weight_computationiPiS_,(.L_x_33 - _Z18weight_computationiPiS_)
        .other          _Z18weight_computationiPiS_,@"STO_CUDA_ENTRY STV_DEFAULT"
_Z18weight_computationiPiS_:
.text._Z18weight_computationiPiS_:
        /* <DEDUP_REMOVED lines=10> */
[----:B------:R-:W2:Y:S01]  /*00a0*/  LDC.64 R4, c[0x0][0x390] ;  /* 0x0000e400ff047b82 */ /* 0x000ea20000000a00 */
[----:B0-----:R-:W-:-:S06]  /*00b0*/  IMAD.WIDE R2, R7, 0x4, R2 ;  /* 0x0000000407027825 */ /* 0x001fcc00078e0202 */
[----:B-1----:R-:W3:Y:S01]  /*00c0*/  LDG.E R2, desc[UR4][R2.64] ;  /* 0x0000000402027981 */ /* 0x002ee2000c1e1900 */
[----:B--2---:R-:W-:-:S05]  /*00d0*/  IMAD.WIDE R4, R7, 0x4, R4 ;  /* 0x0000000407047825 */ /* 0x004fca00078e0204 */
[----:B------:R-:W3:Y:S02]  /*00e0*/  LDG.E R7, desc[UR4][R4.64] ;  /* 0x0000000404077981 */ /* 0x000ee4000c1e1900 */
[----:B---3--:R-:W-:-:S05]  /*00f0*/  IMAD R7, R2, R7, RZ ;  /* 0x0000000702077224 */ /* 0x008fca00078e02ff */
[----:B------:R-:W-:Y:S01]  /*0100*/  STG.E desc[UR4][R4.64], R7 ;  /* 0x0000000704007986 */ /* 0x000fe2000c101904 */
[----:B------:R-:W-:Y:S05]  /*0110*/  EXIT ;  /* 0x000000000000794d */ /* 0x000fea0003800000 */
.L_x_25:
        /* <DEDUP_REMOVED lines=14> */
.L_x_33:


//--------------------- .text._Z20Component_InitializePii --------------------------
	.section	.text._Z20Component_InitializePii,"ax",@progbits
	.align	128
        .global         _Z20Component_InitializePii
        .type           _Z20Component_InitializePii,@function
        .size           _Z20Component_InitializePii,(.L_x_34 - _Z20Component_InitializePii)
        .other          _Z20Component_InitializePii,@"STO_CUDA_ENTRY STV_DEFAULT"
_Z20Component_InitializePii:
.text._Z20Component_InitializePii:
        /* <DEDUP_REMOVED lines=11> */
[----:B-1----:R-:W-:Y:S01]  /*00b0*/  STG.E desc[UR4][R2.64], R5 ;  /* 0x0000000502007986 */ /* 0x002fe2000c101904 */
[----:B------:R-:W-:Y:S05]  /*00c0*/  EXIT ;  /* 0x000000000000794d */ /* 0x000fea0003800000 */
.L_x_26:
        /* <DEDUP_REMOVED lines=11> */
.L_x_34:


//--------------------- .nv.shared.reserved.0     --------------------------
	.section	.nv.shared.reserved.0,"aw",@nobits
	.weak		__nv_reservedSMEM_offset_0_alias
	.size		__nv_reservedSMEM_offset_0_alias, 0, 64
	.other		__nv_reservedSMEM_offset_0_alias,@"STO_CUDA_RESERVED_SHARED STV_DEFAULT"
__nv_reservedSMEM_offset_0_alias:
	.zero		0
	.zero		64


//--------------------- .nv.shared._Z24perform_union_componentsiPiS_S_PyS_S_S_S_i --------------------------
	.section	.nv.shared._Z24perform_union_componentsiPiS_S_PyS_S_S_S_i,"aw",@nobits
	.sectionflags	@""
	.align	8
.nv.shared._Z24perform_union_componentsiPiS_S_PyS_S_S_S_i:
	.zero		1032


//--------------------- .nv.constant0._Z8find_MODPy --------------------------
	.section	.nv.constant0._Z8find_MODPy,"a",@progbits
	.sectionflags	@""
	.align	4
.nv.constant0._Z8find_MODPy:
	.zero		904


//--------------------- .nv.constant0._Z12parent_storePiS_i --------------------------
	.section	.nv.constant0._Z12parent_storePiS_i,"a",@progbits
	.sectionflags	@""
	.align	4
.nv.constant0._Z12parent_storePiS_i:
	.zero		916


//--------------------- .nv.constant0._Z21find_min_weight_edgesPiS_S_S_iS_S_ --------------------------
	.section	.nv.constant0._Z21find_min_weight_edgesPiS_S_S_iS_S_,"a",@progbits
	.sectionflags	@""
	.align	4
.nv.constant0._Z21find_min_weight_edgesPiS_S_S_iS_S_:
	.zero		952


//--------------------- .nv.constant0._Z26find_min_weight_componentsPiS_S_S_S_S_PyiiS_ --------------------------
	.section	.nv.constant0._Z26find_min_weight_componentsPiS_S_S_S_S_PyiiS_,"a",@progbits
	.sectionflags	@""
	.align	4
.nv.constant0._Z26find_min_weight_componentsPiS_S_S_S_S_PyiiS_:
	.zero		968


//--------------------- .nv.constant0._Z24perform_union_componentsiPiS_S_PyS_S_S_S_i --------------------------
	.section	.nv.constant0._Z24perform_union_componentsiPiS_S_PyS_S_S_S_i,"a",@progbits
	.sectionflags	@""
	.align	4
.nv.constant0._Z24perform_union_componentsiPiS_S_PyS_S_S_S_i:
	.zero		972


//--------------------- .nv.constant0._Z21reset_min_comp_weightPiiiS_ --------------------------
	.section	.nv.constant0._Z21reset_min_comp_weightPiiiS_,"a",@progbits
	.sectionflags	@""
	.align	4
.nv.constant0._Z21reset_min_comp_weightPiiiS_:
	.zero		920


//--------------------- .nv.constant0._Z18weight_computationiPiS_ --------------------------
	.section	.nv.constant0._Z18weight_computationiPiS_,"a",@progbits
	.sectionflags	@""
	.align	4
.nv.constant0._Z18weight_computationiPiS_:
	.zero		920


//--------------------- .nv.constant0._Z20Component_InitializePii --------------------------
	.section	.nv.constant0._Z20Component_InitializePii,"a",@progbits
	.sectionflags	@""
	.align	4
.nv.constant0._Z20Component_InitializePii:
	.zero		908


//--------------------- SYMBOLS --------------------------

	.type		.nv.reservedSmem.offset0,@object
	.size		.nv.reservedSmem.offset0,0x4
	.type		.nv.reservedSmem.cap,@object
	.size		.nv.reservedSmem.cap,0x4
